// auto-generated by cutlass_sweep.gemm — config: {"arch": "sm_90", "cluster_m": 1, "cluster_n": 1, "dtype": "fp16", "dtype_b": "fp16", "layout": "nt", "stages": 0, "tile_k": 16, "tile_m": 192, "tile_n": 192}
#include "cutlass/cutlass.h"
#include "cutlass/gemm/collective/collective_builder.hpp"
#include "cutlass/gemm/device/gemm_universal_adapter.h"
#include "cutlass/gemm/kernel/gemm_universal.hpp"
#include "cutlass/epilogue/collective/collective_builder.hpp"

using ElemA = cutlass::half_t;
using ElemB = cutlass::half_t;
using ElemCD = cutlass::half_t;
using Acc  = float;
using TileShape    = cute::Shape<cute::_192, cute::_192, cute::_16>;
using ClusterShape = cute::Shape<cute::_1, cute::_1, cute::_1>;

using CollectiveEpilogue = typename cutlass::epilogue::collective::CollectiveBuilder<
    cutlass::arch::Sm90, cutlass::arch::OpClassTensorOp,
    TileShape, ClusterShape,
    cutlass::epilogue::collective::EpilogueTileAuto,
    Acc, Acc,
    ElemCD, cutlass::layout::RowMajor, 128 / cutlass::sizeof_bits<ElemCD>::value,
    ElemCD, cutlass::layout::RowMajor, 128 / cutlass::sizeof_bits<ElemCD>::value,
    cutlass::epilogue::collective::EpilogueScheduleAuto
  >::CollectiveOp;

using CollectiveMainloop = typename cutlass::gemm::collective::CollectiveBuilder<
    cutlass::arch::Sm90, cutlass::arch::OpClassTensorOp,
    ElemA, cutlass::layout::RowMajor, 128 / cutlass::sizeof_bits<ElemA>::value,
    ElemB, cutlass::layout::ColumnMajor, 128 / cutlass::sizeof_bits<ElemB>::value,
    Acc,
    TileShape, ClusterShape,
    cutlass::gemm::collective::StageCountAutoCarveout<static_cast<int>(sizeof(typename CollectiveEpilogue::SharedStorage))>,
    cutlass::gemm::collective::KernelScheduleAuto
  >::CollectiveOp;

using GemmKernel = cutlass::gemm::kernel::GemmUniversal<
    cute::Shape<int,int,int,int>,
    CollectiveMainloop,
    CollectiveEpilogue
>;
using Gemm = cutlass::gemm::device::GemmUniversalAdapter<GemmKernel>;

// Force the device kernel symbol into the cubin without needing a host main.
auto* _anchor = &cutlass::device_kernel<GemmKernel>;


// ===== COMPILED SASS (sm_90a) =====

	.target	sm_90a

	.elftype	@"ET_EXEC"


//--------------------- .note.nv.tkinfo           --------------------------
	.section	.note.nv.tkinfo,"",@"SHT_NOTE"
	.sectionflags	@"SHF_NOTE_NV_TKINFO"
	.tkinfo
        /*0018*/ 	.word	0x00000002
        /*0030*/ 	.string	""
        /*0030*/ 	.string	"ptxas"
        /*0030*/ 	.string	"Cuda compilation tools, release 13.0, V13.0.88"
        /*0030*/ 	.string	"Build cuda_13.0.r13.0/compiler.36424714_0"
        /*0030*/ 	.string	"-arch sm_90a -m 64 "



//--------------------- .note.nv.cuinfo           --------------------------
	.section	.note.nv.cuinfo,"",@"SHT_NOTE"
	.sectionflags	@"SHF_NOTE_NV_CUINFO"
        /*0018*/ 	.short	0x0002
        /*001a*/ 	.short	0x005a
        /*001c*/ 	.short	0x0082
	.zero		2


//--------------------- .nv.info                  --------------------------
	.section	.nv.info,"",@"SHT_CUDA_INFO"
	.align	4


	//----- nvinfo : EIATTR_REGCOUNT
	.align		4
        /*0000*/ 	.byte	0x04, 0x2f
        /*0002*/ 	.short	(.L_15 - .L_14)
	.align		4
.L_14:
        /*0004*/ 	.word	index@(_ZN7cutlass13device_kernelINS_4gemm6kernel13GemmUniversalIN4cute5tupleIJiiiiEEENS1_10collective13CollectiveMmaINS1_34MainloopSm90TmaGmmaWarpSpecializedILi18ENS5_IJNS4_1CILi1EEESB_SB_EEENS1_35KernelTmaWarpSpecializedCooperativeEEENS5_IJNSA_ILi192EEESF_NSA_ILi16EEEEEENS_6half_tENS5_IJlSB_lEEESI_SJ_NS4_8TiledMMAINS4_8MMA_AtomIJNS4_4SM904GMMA26MMA_64x192x16_F32F16F16_SSILNSN_5MajorE0ELSP_0ELNSN_7ScaleInE1ELSQ_1EEEEEENS4_6LayoutINS5_IJNSA_ILi2EEESB_SB_EEENS5_IJSB_NSA_ILi0EEESW_EEEEENS5_IJNS4_10UnderscoreESZ_SZ_EEEEENS4_13SM90_TMA_LOADENS4_14ComposedLayoutINS4_7SwizzleILi1ELi4ELi3EEENS4_18smem_ptr_flag_bitsILi16EEENST_INS5_IJNSA_ILi8EEESG_EEENS5_IJSG_SB_EEEEEEEvNS4_8identityES12_S1C_vS1D_EENS_8epilogue10collective6detail29Sm90TmaWarpSpecializedAdapterINS1G_15DefaultEpilogueISI_SJ_SJ_NS1F_6thread17LinearCombinationISI_Li1EffLNS1K_9ScaleType4KindE0ELNS_15FloatRoundStyleE2ESI_EENS1_15EpilogueDefaultEEEEEvvEEEEvNT_6ParamsE)
        /*0008*/ 	.word	0x000000a8


	//----- nvinfo : EIATTR_FRAME_SIZE
	.align		4
.L_15:
        /*000c*/ 	.byte	0x04, 0x11
        /*000e*/ 	.short	(.L_17 - .L_16)
	.align		4
.L_16:
        /*0010*/ 	.word	index@(_ZN7cutlass13device_kernelINS_4gemm6kernel13GemmUniversalIN4cute5tupleIJiiiiEEENS1_10collective13CollectiveMmaINS1_34MainloopSm90TmaGmmaWarpSpecializedILi18ENS5_IJNS4_1CILi1EEESB_SB_EEENS1_35KernelTmaWarpSpecializedCooperativeEEENS5_IJNSA_ILi192EEESF_NSA_ILi16EEEEEENS_6half_tENS5_IJlSB_lEEESI_SJ_NS4_8TiledMMAINS4_8MMA_AtomIJNS4_4SM904GMMA26MMA_64x192x16_F32F16F16_SSILNSN_5MajorE0ELSP_0ELNSN_7ScaleInE1ELSQ_1EEEEEENS4_6LayoutINS5_IJNSA_ILi2EEESB_SB_EEENS5_IJSB_NSA_ILi0EEESW_EEEEENS5_IJNS4_10UnderscoreESZ_SZ_EEEEENS4_13SM90_TMA_LOADENS4_14ComposedLayoutINS4_7SwizzleILi1ELi4ELi3EEENS4_18smem_ptr_flag_bitsILi16EEENST_INS5_IJNSA_ILi8EEESG_EEENS5_IJSG_SB_EEEEEEEvNS4_8identityES12_S1C_vS1D_EENS_8epilogue10collective6detail29Sm90TmaWarpSpecializedAdapterINS1G_15DefaultEpilogueISI_SJ_SJ_NS1F_6thread17LinearCombinationISI_Li1EffLNS1K_9ScaleType4KindE0ELNS_15FloatRoundStyleE2ESI_EENS1_15EpilogueDefaultEEEEEvvEEEEvNT_6ParamsE)
        /*0014*/ 	.word	0x00000000


	//----- nvinfo : EIATTR_MIN_STACK_SIZE
	.align		4
.L_17:
        /*0018*/ 	.byte	0x04, 0x12
        /*001a*/ 	.short	(.L_19 - .L_18)
	.align		4
.L_18:
        /*001c*/ 	.word	index@(_ZN7cutlass13device_kernelINS_4gemm6kernel13GemmUniversalIN4cute5tupleIJiiiiEEENS1_10collective13CollectiveMmaINS1_34MainloopSm90TmaGmmaWarpSpecializedILi18ENS5_IJNS4_1CILi1EEESB_SB_EEENS1_35KernelTmaWarpSpecializedCooperativeEEENS5_IJNSA_ILi192EEESF_NSA_ILi16EEEEEENS_6half_tENS5_IJlSB_lEEESI_SJ_NS4_8TiledMMAINS4_8MMA_AtomIJNS4_4SM904GMMA26MMA_64x192x16_F32F16F16_SSILNSN_5MajorE0ELSP_0ELNSN_7ScaleInE1ELSQ_1EEEEEENS4_6LayoutINS5_IJNSA_ILi2EEESB_SB_EEENS5_IJSB_NSA_ILi0EEESW_EEEEENS5_IJNS4_10UnderscoreESZ_SZ_EEEEENS4_13SM90_TMA_LOADENS4_14ComposedLayoutINS4_7SwizzleILi1ELi4ELi3EEENS4_18smem_ptr_flag_bitsILi16EEENST_INS5_IJNSA_ILi8EEESG_EEENS5_IJSG_SB_EEEEEEEvNS4_8identityES12_S1C_vS1D_EENS_8epilogue10collective6detail29Sm90TmaWarpSpecializedAdapterINS1G_15DefaultEpilogueISI_SJ_SJ_NS1F_6thread17LinearCombinationISI_Li1EffLNS1K_9ScaleType4KindE0ELNS_15FloatRoundStyleE2ESI_EENS1_15EpilogueDefaultEEEEEvvEEEEvNT_6ParamsE)
        /*0020*/ 	.word	0x00000000
.L_19:


//--------------------- .nv.compat                --------------------------
	.section	.nv.compat,"",@"SHT_CUDA_COMPAT_INFO"
	.align	4
        /*0000*/ 	.byte	0x02, 0x09, 0x01, 0x00, 0x02, 0x02, 0x04, 0x00, 0x02, 0x05, 0x05, 0x00, 0x03, 0x07, 0x01, 0x01
        /*0010*/ 	.byte	0x02, 0x03, 0x01, 0x00, 0x02, 0x06, 0x01, 0x00, 0x04, 0x0b, 0x08, 0x00, 0x00, 0x00, 0x00, 0x00
        /*0020*/ 	.byte	0x00, 0x00, 0x00, 0x00


//--------------------- .nv.info._ZN7cutlass13device_kernelINS_4gemm6kernel13GemmUniversalIN4cute5tupleIJiiiiEEENS1_10collective13CollectiveMmaINS1_34MainloopSm90TmaGmmaWarpSpecializedILi18ENS5_IJNS4_1CILi1EEESB_SB_EEENS1_35KernelTmaWarpSpecializedCooperativeEEENS5_IJNSA_ILi192EEESF_NSA_ILi16EEEEEENS_6half_tENS5_IJlSB_lEEESI_SJ_NS4_8TiledMMAINS4_8MMA_AtomIJNS4_4SM904GMMA26MMA_64x192x16_F32F16F16_SSILNSN_5MajorE0ELSP_0ELNSN_7ScaleInE1ELSQ_1EEEEEENS4_6LayoutINS5_IJNSA_ILi2EEESB_SB_EEENS5_IJSB_NSA_ILi0EEESW_EEEEENS5_IJNS4_10UnderscoreESZ_SZ_EEEEENS4_13SM90_TMA_LOADENS4_14ComposedLayoutINS4_7SwizzleILi1ELi4ELi3EEENS4_18smem_ptr_flag_bitsILi16EEENST_INS5_IJNSA_ILi8EEESG_EEENS5_IJSG_SB_EEEEEEEvNS4_8identityES12_S1C_vS1D_EENS_8epilogue10collective6detail29Sm90TmaWarpSpecializedAdapterINS1G_15DefaultEpilogueISI_SJ_SJ_NS1F_6thread17LinearCombinationISI_Li1EffLNS1K_9ScaleType4KindE0ELNS_15FloatRoundStyleE2ESI_EENS1_15EpilogueDefaultEEEEEvvEEEEvNT_6ParamsE --------------------------
	.section	.nv.info._ZN7cutlass13device_kernelINS_4gemm6kernel13GemmUniversalIN4cute5tupleIJiiiiEEENS1_10collective13CollectiveMmaINS1_34MainloopSm90TmaGmmaWarpSpecializedILi18ENS5_IJNS4_1CILi1EEESB_SB_EEENS1_35KernelTmaWarpSpecializedCooperativeEEENS5_IJNSA_ILi192EEESF_NSA_ILi16EEEEEENS_6half_tENS5_IJlSB_lEEESI_SJ_NS4_8TiledMMAINS4_8MMA_AtomIJNS4_4SM904GMMA26MMA_64x192x16_F32F16F16_SSILNSN_5MajorE0ELSP_0ELNSN_7ScaleInE1ELSQ_1EEEEEENS4_6LayoutINS5_IJNSA_ILi2EEESB_SB_EEENS5_IJSB_NSA_ILi0EEESW_EEEEENS5_IJNS4_10UnderscoreESZ_SZ_EEEEENS4_13SM90_TMA_LOADENS4_14ComposedLayoutINS4_7SwizzleILi1ELi4ELi3EEENS4_18smem_ptr_flag_bitsILi16EEENST_INS5_IJNSA_ILi8EEESG_EEENS5_IJSG_SB_EEEEEEEvNS4_8identityES12_S1C_vS1D_EENS_8epilogue10collective6detail29Sm90TmaWarpSpecializedAdapterINS1G_15DefaultEpilogueISI_SJ_SJ_NS1F_6thread17LinearCombinationISI_Li1EffLNS1K_9ScaleType4KindE0ELNS_15FloatRoundStyleE2ESI_EENS1_15EpilogueDefaultEEEEEvvEEEEvNT_6ParamsE,"",@"SHT_CUDA_INFO"
	.sectionflags	@""
	.align	4


	//----- nvinfo : EIATTR_CUDA_API_VERSION
	.align		4
        /*0000*/ 	.byte	0x04, 0x37
        /*0002*/ 	.short	(.L_21 - .L_20)
.L_20:
        /*0004*/ 	.word	0x00000082


	//----- nvinfo : EIATTR_KPARAM_INFO
	.align		4
.L_21:
        /*0008*/ 	.byte	0x04, 0x17
        /*000a*/ 	.short	(.L_23 - .L_22)
.L_22:
        /*000c*/ 	.word	0x00000000
        /*0010*/ 	.short	0x0000
        /*0012*/ 	.short	0x0070
        /*0014*/ 	.byte	0x00, 0xf0, 0x01, 0x10


	//----- nvinfo : EIATTR_SPARSE_MMA_MASK
	.align		4
.L_23:
        /*0018*/ 	.byte	0x03, 0x50
        /*001a*/ 	.short	0x0000


	//----- nvinfo : EIATTR_MAXREG_COUNT
	.align		4
        /*001c*/ 	.byte	0x03, 0x1b
        /*001e*/ 	.short	0x00a8


	//----- nvinfo : EIATTR_NUM_BARRIERS
	.align		4
        /*0020*/ 	.byte	0x02, 0x4c
        /*0022*/ 	.byte	0x01
	.zero		1


	//----- nvinfo : EIATTR_EXTERNS
	.align		4
        /*0024*/ 	.byte	0x04, 0x0f
        /*0026*/ 	.short	(.L_25 - .L_24)


	//   ....[0]....
	.align		4
.L_24:
        /*0028*/ 	.word	index@(__assertfail)


	//----- nvinfo : EIATTR_MERCURY_ISA_VERSION
	.align		4
.L_25:
        /*002c*/ 	.byte	0x03, 0x5f
        /*002e*/ 	.short	0x0101


	//----- nvinfo : EIATTR_INT_WARP_WIDE_INSTR_OFFSETS
	.align		4
        /*0030*/ 	.byte	0x04, 0x31
        /*0032*/ 	.short	(.L_27 - .L_26)


	//   ....[0]....
.L_26:
        /*0034*/ 	.word	0x00000650


	//   ....[1]....
        /*0038*/ 	.word	0x00000660


	//   ....[2]....
        /*003c*/ 	.word	0x00000740


	//----- nvinfo : EIATTR_COOP_GROUP_MASK_REGIDS
	.align		4
.L_27:
        /*0040*/ 	.byte	0x04, 0x29
        /*0042*/ 	.short	(.L_29 - .L_28)


	//   ....[0]....
.L_28:
        /*0044*/ 	.word	0xffffffff


	//   ....[1]....
        /*0048*/ 	.word	0xffffffff


	//   ....[2]....
        /*004c*/ 	.word	0xffffffff


	//   ....[3]....
        /*0050*/ 	.word	0xffffffff


	//   ....[4]....
        /*0054*/ 	.word	0xffffffff


	//----- nvinfo : EIATTR_COOP_GROUP_INSTR_OFFSETS
	.align		4
.L_29:
        /*0058*/ 	.byte	0x04, 0x28
        /*005a*/ 	.short	(.L_31 - .L_30)


	//   ....[0]....
.L_30:
        /*005c*/ 	.word	0x00000060


	//   ....[1]....
        /*0060*/ 	.word	0x00000070


	//   ....[2]....
        /*0064*/ 	.word	0x00000190


	//   ....[3]....
        /*0068*/ 	.word	0x00000590


	//   ....[4]....
        /*006c*/ 	.word	0x000011a0


	//----- nvinfo : EIATTR_REG_RECONFIG
	.align		4
.L_31:
        /*0070*/ 	.byte	0x01, 0x54
	.zero		2


	//----- nvinfo : EIATTR_SYSCALL_OFFSETS
	.align		4
        /*0074*/ 	.byte	0x04, 0x46
        /*0076*/ 	.short	(.L_33 - .L_32)


	//   ....[0]....
.L_32:
        /*0078*/ 	.word	0x00001360


	//----- nvinfo : EIATTR_MBARRIER_INSTR_OFFSETS
	.align		4
.L_33:
        /*007c*/ 	.byte	0x04, 0x39
        /*007e*/ 	.short	(.L_35 - .L_34)


	//   ....[0]....
.L_34:
        /*0080*/ 	.word	0x00000330
        /*0084*/ 	.word	0x000000ff
        /*0088*/ 	.word	0x00000000
        /*008c*/ 	.short	0x0100
        /*008e*/ 	.byte	0x09
	.zero		1


	//   ....[1]....
        /*0090*/ 	.word	0x00000340
        /*0094*/ 	.word	0x000000ff
        /*0098*/ 	.word	0x00000090
        /*009c*/ 	.short	0x0100
        /*009e*/ 	.byte	0x09
	.zero		1


	//   ....[2]....
        /*00a0*/ 	.word	0x00000350
        /*00a4*/ 	.word	0x000000ff
        /*00a8*/ 	.word	0x00000008
        /*00ac*/ 	.short	0x0100
        /*00ae*/ 	.byte	0x09
	.zero		1


	//   ....[3]....
        /*00b0*/ 	.word	0x00000360
        /*00b4*/ 	.word	0x000000ff
        /*00b8*/ 	.word	0x00000098
        /*00bc*/ 	.short	0x0100
        /*00be*/ 	.byte	0x09
	.zero		1


	//   ....[4]....
        /*00c0*/ 	.word	0x00000370
        /*00c4*/ 	.word	0x000000ff
        /*00c8*/ 	.word	0x00000010
        /*00cc*/ 	.short	0x0100
        /*00ce*/ 	.byte	0x09
	.zero		1


	//   ....[5]....
        /*00d0*/ 	.word	0x00000380
        /*00d4*/ 	.word	0x000000ff
        /*00d8*/ 	.word	0x000000a0
        /*00dc*/ 	.short	0x0100
        /*00de*/ 	.byte	0x09
	.zero		1


	//   ....[6]....
        /*00e0*/ 	.word	0x00000390
        /*00e4*/ 	.word	0x000000ff
        /*00e8*/ 	.word	0x00000018
        /*00ec*/ 	.short	0x0100
        /*00ee*/ 	.byte	0x09
	.zero		1


	//   ....[7]....
        /*00f0*/ 	.word	0x000003a0
        /*00f4*/ 	.word	0x000000ff
        /*00f8*/ 	.word	0x000000a8
        /*00fc*/ 	.short	0x0100
        /*00fe*/ 	.byte	0x09
	.zero		1


	//   ....[8]....
        /*0100*/ 	.word	0x000003b0
        /*0104*/ 	.word	0x000000ff
        /*0108*/ 	.word	0x00000020
        /*010c*/ 	.short	0x0100
        /*010e*/ 	.byte	0x09
	.zero		1


	//   ....[9]....
        /*0110*/ 	.word	0x000003c0
        /*0114*/ 	.word	0x000000ff
        /*0118*/ 	.word	0x000000b0
        /*011c*/ 	.short	0x0100
        /*011e*/ 	.byte	0x09
	.zero		1


	//   ....[10]....
        /*0120*/ 	.word	0x000003d0
        /*0124*/ 	.word	0x000000ff
        /*0128*/ 	.word	0x00000028
        /*012c*/ 	.short	0x0100
        /*012e*/ 	.byte	0x09
	.zero		1


	//   ....[11]....
        /*0130*/ 	.word	0x000003e0
        /*0134*/ 	.word	0x000000ff
        /*0138*/ 	.word	0x000000b8
        /*013c*/ 	.short	0x0100
        /*013e*/ 	.byte	0x09
	.zero		1


	//   ....[12]....
        /*0140*/ 	.word	0x000003f0
        /*0144*/ 	.word	0x000000ff
        /*0148*/ 	.word	0x00000030
        /*014c*/ 	.short	0x0100
        /*014e*/ 	.byte	0x09
	.zero		1


	//   ....[13]....
        /*0150*/ 	.word	0x00000400
        /*0154*/ 	.word	0x000000ff
        /*0158*/ 	.word	0x000000c0
        /*015c*/ 	.short	0x0100
        /*015e*/ 	.byte	0x09
	.zero		1


	//   ....[14]....
        /*0160*/ 	.word	0x00000410
        /*0164*/ 	.word	0x000000ff
        /*0168*/ 	.word	0x00000038
        /*016c*/ 	.short	0x0100
        /*016e*/ 	.byte	0x09
	.zero		1


	//   ....[15]....
        /*0170*/ 	.word	0x00000420
        /*0174*/ 	.word	0x000000ff
        /*0178*/ 	.word	0x000000c8
        /*017c*/ 	.short	0x0100
        /*017e*/ 	.byte	0x09
	.zero		1


	//   ....[16]....
        /*0180*/ 	.word	0x00000430
        /*0184*/ 	.word	0x000000ff
        /*0188*/ 	.word	0x00000040
        /*018c*/ 	.short	0x0100
        /*018e*/ 	.byte	0x09
	.zero		1


	//   ....[17]....
        /*0190*/ 	.word	0x00000440
        /*0194*/ 	.word	0x000000ff
        /*0198*/ 	.word	0x000000d0
        /*019c*/ 	.short	0x0100
        /*019e*/ 	.byte	0x09
	.zero		1


	//   ....[18]....
        /*01a0*/ 	.word	0x00000450
        /*01a4*/ 	.word	0x000000ff
        /*01a8*/ 	.word	0x00000048
        /*01ac*/ 	.short	0x0100
        /*01ae*/ 	.byte	0x09
	.zero		1


	//   ....[19]....
        /*01b0*/ 	.word	0x00000460
        /*01b4*/ 	.word	0x000000ff
        /*01b8*/ 	.word	0x000000d8
        /*01bc*/ 	.short	0x0100
        /*01be*/ 	.byte	0x09
	.zero		1


	//   ....[20]....
        /*01c0*/ 	.word	0x00000470
        /*01c4*/ 	.word	0x000000ff
        /*01c8*/ 	.word	0x00000050
        /*01cc*/ 	.short	0x0100
        /*01ce*/ 	.byte	0x09
	.zero		1


	//   ....[21]....
        /*01d0*/ 	.word	0x00000480
        /*01d4*/ 	.word	0x000000ff
        /*01d8*/ 	.word	0x000000e0
        /*01dc*/ 	.short	0x0100
        /*01de*/ 	.byte	0x09
	.zero		1


	//   ....[22]....
        /*01e0*/ 	.word	0x00000490
        /*01e4*/ 	.word	0x000000ff
        /*01e8*/ 	.word	0x00000058
        /*01ec*/ 	.short	0x0100
        /*01ee*/ 	.byte	0x09
	.zero		1


	//   ....[23]....
        /*01f0*/ 	.word	0x000004a0
        /*01f4*/ 	.word	0x000000ff
        /*01f8*/ 	.word	0x000000e8
        /*01fc*/ 	.short	0x0100
        /*01fe*/ 	.byte	0x09
	.zero		1


	//   ....[24]....
        /*0200*/ 	.word	0x000004b0
        /*0204*/ 	.word	0x000000ff
        /*0208*/ 	.word	0x00000060
        /*020c*/ 	.short	0x0100
        /*020e*/ 	.byte	0x09
	.zero		1


	//   ....[25]....
        /*0210*/ 	.word	0x000004c0
        /*0214*/ 	.word	0x000000ff
        /*0218*/ 	.word	0x000000f0
        /*021c*/ 	.short	0x0100
        /*021e*/ 	.byte	0x09
	.zero		1


	//   ....[26]....
        /*0220*/ 	.word	0x000004d0
        /*0224*/ 	.word	0x000000ff
        /*0228*/ 	.word	0x00000068
        /*022c*/ 	.short	0x0100
        /*022e*/ 	.byte	0x09
	.zero		1


	//   ....[27]....
        /*0230*/ 	.word	0x000004e0
        /*0234*/ 	.word	0x000000ff
        /*0238*/ 	.word	0x000000f8
        /*023c*/ 	.short	0x0100
        /*023e*/ 	.byte	0x09
	.zero		1


	//   ....[28]....
        /*0240*/ 	.word	0x000004f0
        /*0244*/ 	.word	0x000000ff
        /*0248*/ 	.word	0x00000070
        /*024c*/ 	.short	0x0100
        /*024e*/ 	.byte	0x09
	.zero		1


	//   ....[29]....
        /*0250*/ 	.word	0x00000500
        /*0254*/ 	.word	0x000000ff
        /*0258*/ 	.word	0x00000100
        /*025c*/ 	.short	0x0100
        /*025e*/ 	.byte	0x09
	.zero		1


	//   ....[30]....
        /*0260*/ 	.word	0x00000510
        /*0264*/ 	.word	0x000000ff
        /*0268*/ 	.word	0x00000078
        /*026c*/ 	.short	0x0100
        /*026e*/ 	.byte	0x09
	.zero		1


	//   ....[31]....
        /*0270*/ 	.word	0x00000520
        /*0274*/ 	.word	0x000000ff
        /*0278*/ 	.word	0x00000108
        /*027c*/ 	.short	0x0100
        /*027e*/ 	.byte	0x09
	.zero		1


	//   ....[32]....
        /*0280*/ 	.word	0x00000530
        /*0284*/ 	.word	0x000000ff
        /*0288*/ 	.word	0x00000080
        /*028c*/ 	.short	0x0100
        /*028e*/ 	.byte	0x09
	.zero		1


	//   ....[33]....
        /*0290*/ 	.word	0x00000540
        /*0294*/ 	.word	0x000000ff
        /*0298*/ 	.word	0x00000110
        /*029c*/ 	.short	0x0100
        /*029e*/ 	.byte	0x09
	.zero		1


	//   ....[34]....
        /*02a0*/ 	.word	0x00000550
        /*02a4*/ 	.word	0x000000ff
        /*02a8*/ 	.word	0x00000088
        /*02ac*/ 	.short	0x0100
        /*02ae*/ 	.byte	0x09
	.zero		1


	//   ....[35]....
        /*02b0*/ 	.word	0x00000560
        /*02b4*/ 	.word	0x000000ff
        /*02b8*/ 	.word	0x00000118
        /*02bc*/ 	.short	0x0100
        /*02be*/ 	.byte	0x09
	.zero		1


	//   ....[36]....
        /*02c0*/ 	.word	0x00000770
        /*02c4*/ 	.word	0x000000ff
        /*02c8*/ 	.word	0x00000130
        /*02cc*/ 	.short	0x0100
        /*02ce*/ 	.byte	0x06
	.zero		1


	//   ....[37]....
        /*02d0*/ 	.word	0x000007a0
        /*02d4*/ 	.word	0x000000ff
        /*02d8*/ 	.word	0x00000138
        /*02dc*/ 	.short	0x0100
        /*02de*/ 	.byte	0x06
	.zero		1


	//   ....[38]....
        /*02e0*/ 	.word	0x00001400
        /*02e4*/ 	.word	0x00000003
        /*02e8*/ 	.word	0x00000000
        /*02ec*/ 	.short	0x010a
        /*02ee*/ 	.byte	0x3f
	.zero		1


	//   ....[39]....
        /*02f0*/ 	.word	0x00001440
        /*02f4*/ 	.word	0x00000003
        /*02f8*/ 	.word	0x00000000
        /*02fc*/ 	.short	0x010a
        /*02fe*/ 	.byte	0x3f
	.zero		1


	//   ....[40]....
        /*0300*/ 	.word	0x000016a0
        /*0304*/ 	.word	0x000000ff
        /*0308*/ 	.word	0x00000000
        /*030c*/ 	.short	0x010a
        /*030e*/ 	.byte	0x04
	.zero		1


	//   ....[41]....
        /*0310*/ 	.word	0x000016e0
        /*0314*/ 	.word	0x000000ff
        /*0318*/ 	.word	0x00000000
        /*031c*/ 	.short	0x010a
        /*031e*/ 	.byte	0x04
	.zero		1


	//   ....[42]....
        /*0320*/ 	.word	0x00001830
        /*0324*/ 	.word	0x000000ff
        /*0328*/ 	.word	0x00000000
        /*032c*/ 	.short	0x0101
        /*032e*/ 	.byte	0x04
	.zero		1


	//   ....[43]....
        /*0330*/ 	.word	0x000019f0
        /*0334*/ 	.word	0x00000000
        /*0338*/ 	.word	0x00000000
        /*033c*/ 	.short	0x0101
        /*033e*/ 	.byte	0x3f
	.zero		1


	//   ....[44]....
        /*0340*/ 	.word	0x0000ea30
        /*0344*/ 	.word	0x0000000b
        /*0348*/ 	.word	0x00000090
        /*034c*/ 	.short	0x010a
        /*034e*/ 	.byte	0x3f
	.zero		1


	//   ....[45]....
        /*0350*/ 	.word	0x0000eda0
        /*0354*/ 	.word	0x00000003
        /*0358*/ 	.word	0x00000138
        /*035c*/ 	.short	0x0101
        /*035e*/ 	.byte	0x3f
	.zero		1


	//   ....[46]....
        /*0360*/ 	.word	0x0000f4e0
        /*0364*/ 	.word	0x00000007
        /*0368*/ 	.word	0x00000000
        /*036c*/ 	.short	0x010a
        /*036e*/ 	.byte	0x3f
	.zero		1


	//   ....[47]....
        /*0370*/ 	.word	0x0000f560
        /*0374*/ 	.word	0x00000008
        /*0378*/ 	.word	0x00000000
        /*037c*/ 	.short	0x010a
        /*037e*/ 	.byte	0x3f
	.zero		1


	//   ....[48]....
        /*0380*/ 	.word	0x0000f5f0
        /*0384*/ 	.word	0x00000009
        /*0388*/ 	.word	0x00000000
        /*038c*/ 	.short	0x010a
        /*038e*/ 	.byte	0x3f
	.zero		1


	//   ....[49]....
        /*0390*/ 	.word	0x0000f680
        /*0394*/ 	.word	0x00000008
        /*0398*/ 	.word	0x00000000
        /*039c*/ 	.short	0x010a
        /*039e*/ 	.byte	0x3f
	.zero		1


	//   ....[50]....
        /*03a0*/ 	.word	0x0000f710
        /*03a4*/ 	.word	0x00000009
        /*03a8*/ 	.word	0x00000000
        /*03ac*/ 	.short	0x010a
        /*03ae*/ 	.byte	0x3f
	.zero		1


	//   ....[51]....
        /*03b0*/ 	.word	0x0000f7a0
        /*03b4*/ 	.word	0x00000008
        /*03b8*/ 	.word	0x00000000
        /*03bc*/ 	.short	0x010a
        /*03be*/ 	.byte	0x3f
	.zero		1


	//   ....[52]....
        /*03c0*/ 	.word	0x0000f830
        /*03c4*/ 	.word	0x00000009
        /*03c8*/ 	.word	0x00000000
        /*03cc*/ 	.short	0x010a
        /*03ce*/ 	.byte	0x3f
	.zero		1


	//   ....[53]....
        /*03d0*/ 	.word	0x0000f8c0
        /*03d4*/ 	.word	0x00000008
        /*03d8*/ 	.word	0x00000000
        /*03dc*/ 	.short	0x010a
        /*03de*/ 	.byte	0x3f
	.zero		1


	//   ....[54]....
        /*03e0*/ 	.word	0x0000f950
        /*03e4*/ 	.word	0x00000009
        /*03e8*/ 	.word	0x00000000
        /*03ec*/ 	.short	0x010a
        /*03ee*/ 	.byte	0x3f
	.zero		1


	//   ....[55]....
        /*03f0*/ 	.word	0x0000f9e0
        /*03f4*/ 	.word	0x00000008
        /*03f8*/ 	.word	0x00000000
        /*03fc*/ 	.short	0x010a
        /*03fe*/ 	.byte	0x3f
	.zero		1


	//   ....[56]....
        /*0400*/ 	.word	0x0000fa70
        /*0404*/ 	.word	0x00000009
        /*0408*/ 	.word	0x00000000
        /*040c*/ 	.short	0x010a
        /*040e*/ 	.byte	0x3f
	.zero		1


	//   ....[57]....
        /*0410*/ 	.word	0x0000fb00
        /*0414*/ 	.word	0x00000008
        /*0418*/ 	.word	0x00000000
        /*041c*/ 	.short	0x010a
        /*041e*/ 	.byte	0x3f
	.zero		1


	//   ....[58]....
        /*0420*/ 	.word	0x0000fb90
        /*0424*/ 	.word	0x00000009
        /*0428*/ 	.word	0x00000000
        /*042c*/ 	.short	0x010a
        /*042e*/ 	.byte	0x3f
	.zero		1


	//   ....[59]....
        /*0430*/ 	.word	0x0000fc20
        /*0434*/ 	.word	0x00000008
        /*0438*/ 	.word	0x00000000
        /*043c*/ 	.short	0x010a
        /*043e*/ 	.byte	0x3f
	.zero		1


	//   ....[60]....
        /*0440*/ 	.word	0x0000fcb0
        /*0444*/ 	.word	0x00000009
        /*0448*/ 	.word	0x00000000
        /*044c*/ 	.short	0x010a
        /*044e*/ 	.byte	0x3f
	.zero		1


	//   ....[61]....
        /*0450*/ 	.word	0x0000fd40
        /*0454*/ 	.word	0x00000008
        /*0458*/ 	.word	0x00000000
        /*045c*/ 	.short	0x010a
        /*045e*/ 	.byte	0x3f
	.zero		1


	//   ....[62]....
        /*0460*/ 	.word	0x0000fdd0
        /*0464*/ 	.word	0x0000000b
        /*0468*/ 	.word	0x00000000
        /*046c*/ 	.short	0x010a
        /*046e*/ 	.byte	0x3f
	.zero		1


	//   ....[63]....
        /*0470*/ 	.word	0x0000fe60
        /*0474*/ 	.word	0x00000003
        /*0478*/ 	.word	0x00000000
        /*047c*/ 	.short	0x010a
        /*047e*/ 	.byte	0x3f
	.zero		1


	//   ....[64]....
        /*0480*/ 	.word	0x0000fec0
        /*0484*/ 	.word	0x00000003
        /*0488*/ 	.word	0x00000000
        /*048c*/ 	.short	0x010a
        /*048e*/ 	.byte	0x3f
	.zero		1


	//   ....[65]....
        /*0490*/ 	.word	0x0000ff20
        /*0494*/ 	.word	0x00000005
        /*0498*/ 	.word	0x00000000
        /*049c*/ 	.short	0x010a
        /*049e*/ 	.byte	0x3f
	.zero		1


	//   ....[66]....
        /*04a0*/ 	.word	0x0000fff0
        /*04a4*/ 	.word	0x0000000b
        /*04a8*/ 	.word	0x00000090
        /*04ac*/ 	.short	0x010a
        /*04ae*/ 	.byte	0x3f
	.zero		1


	//   ....[67]....
        /*04b0*/ 	.word	0x000100c0
        /*04b4*/ 	.word	0x00000007
        /*04b8*/ 	.word	0x00000000
        /*04bc*/ 	.short	0x010a
        /*04be*/ 	.byte	0x3f
	.zero		1


	//   ....[68]....
        /*04c0*/ 	.word	0x00010110
        /*04c4*/ 	.word	0x00000008
        /*04c8*/ 	.word	0x00000000
        /*04cc*/ 	.short	0x010a
        /*04ce*/ 	.byte	0x3f
	.zero		1


	//   ....[69]....
        /*04d0*/ 	.word	0x00010160
        /*04d4*/ 	.word	0x00000009
        /*04d8*/ 	.word	0x00000000
        /*04dc*/ 	.short	0x010a
        /*04de*/ 	.byte	0x3f
	.zero		1


	//   ....[70]....
        /*04e0*/ 	.word	0x000101b0
        /*04e4*/ 	.word	0x00000008
        /*04e8*/ 	.word	0x00000000
        /*04ec*/ 	.short	0x010a
        /*04ee*/ 	.byte	0x3f
	.zero		1


	//   ....[71]....
        /*04f0*/ 	.word	0x00010200
        /*04f4*/ 	.word	0x00000009
        /*04f8*/ 	.word	0x00000000
        /*04fc*/ 	.short	0x010a
        /*04fe*/ 	.byte	0x3f
	.zero		1


	//   ....[72]....
        /*0500*/ 	.word	0x00010250
        /*0504*/ 	.word	0x00000008
        /*0508*/ 	.word	0x00000000
        /*050c*/ 	.short	0x010a
        /*050e*/ 	.byte	0x3f
	.zero		1


	//   ....[73]....
        /*0510*/ 	.word	0x000102a0
        /*0514*/ 	.word	0x00000009
        /*0518*/ 	.word	0x00000000
        /*051c*/ 	.short	0x010a
        /*051e*/ 	.byte	0x3f
	.zero		1


	//   ....[74]....
        /*0520*/ 	.word	0x000102f0
        /*0524*/ 	.word	0x00000008
        /*0528*/ 	.word	0x00000000
        /*052c*/ 	.short	0x010a
        /*052e*/ 	.byte	0x3f
	.zero		1


	//   ....[75]....
        /*0530*/ 	.word	0x00010340
        /*0534*/ 	.word	0x00000009
        /*0538*/ 	.word	0x00000000
        /*053c*/ 	.short	0x010a
        /*053e*/ 	.byte	0x3f
	.zero		1


	//   ....[76]....
        /*0540*/ 	.word	0x00010390
        /*0544*/ 	.word	0x00000008
        /*0548*/ 	.word	0x00000000
        /*054c*/ 	.short	0x010a
        /*054e*/ 	.byte	0x3f
	.zero		1


	//   ....[77]....
        /*0550*/ 	.word	0x000103e0
        /*0554*/ 	.word	0x00000009
        /*0558*/ 	.word	0x00000000
        /*055c*/ 	.short	0x010a
        /*055e*/ 	.byte	0x3f
	.zero		1


	//   ....[78]....
        /*0560*/ 	.word	0x00010430
        /*0564*/ 	.word	0x00000008
        /*0568*/ 	.word	0x00000000
        /*056c*/ 	.short	0x010a
        /*056e*/ 	.byte	0x3f
	.zero		1


	//   ....[79]....
        /*0570*/ 	.word	0x00010480
        /*0574*/ 	.word	0x00000009
        /*0578*/ 	.word	0x00000000
        /*057c*/ 	.short	0x010a
        /*057e*/ 	.byte	0x3f
	.zero		1


	//   ....[80]....
        /*0580*/ 	.word	0x000104d0
        /*0584*/ 	.word	0x00000008
        /*0588*/ 	.word	0x00000000
        /*058c*/ 	.short	0x010a
        /*058e*/ 	.byte	0x3f
	.zero		1


	//   ....[81]....
        /*0590*/ 	.word	0x00010520
        /*0594*/ 	.word	0x00000009
        /*0598*/ 	.word	0x00000000
        /*059c*/ 	.short	0x010a
        /*059e*/ 	.byte	0x3f
	.zero		1


	//   ....[82]....
        /*05a0*/ 	.word	0x00010570
        /*05a4*/ 	.word	0x00000008
        /*05a8*/ 	.word	0x00000000
        /*05ac*/ 	.short	0x010a
        /*05ae*/ 	.byte	0x3f
	.zero		1


	//   ....[83]....
        /*05b0*/ 	.word	0x000105c0
        /*05b4*/ 	.word	0x0000000b
        /*05b8*/ 	.word	0x00000000
        /*05bc*/ 	.short	0x010a
        /*05be*/ 	.byte	0x3f
	.zero		1


	//----- nvinfo : EIATTR_NUM_MBARRIERS
	.align		4
.L_35:
        /*05c0*/ 	.byte	0x03, 0x38
        /*05c2*/ 	.short	0x0026


	//----- nvinfo : EIATTR_EXIT_INSTR_OFFSETS
	.align		4
        /*05c4*/ 	.byte	0x04, 0x1c
        /*05c6*/ 	.short	(.L_37 - .L_36)


	//   ....[0]....
.L_36:
        /*05c8*/ 	.word	0x00000800


	//   ....[1]....
        /*05cc*/ 	.word	0x000010e0


	//   ....[2]....
        /*05d0*/ 	.word	0x0000e0b0


	//   ....[3]....
        /*05d4*/ 	.word	0x0000e6d0


	//   ....[4]....
        /*05d8*/ 	.word	0x0000feb0


	//----- nvinfo : EIATTR_MAX_THREADS
	.align		4
.L_37:
        /*05dc*/ 	.byte	0x04, 0x05
        /*05de*/ 	.short	(.L_39 - .L_38)
.L_38:
        /*05e0*/ 	.word	0x00000180
        /*05e4*/ 	.word	0x00000001
        /*05e8*/ 	.word	0x00000001


	//----- nvinfo : EIATTR_CRS_STACK_SIZE
	.align		4
.L_39:
        /*05ec*/ 	.byte	0x04, 0x1e
        /*05ee*/ 	.short	(.L_41 - .L_40)
.L_40:
        /*05f0*/ 	.word	0x00000000


	//----- nvinfo : EIATTR_CBANK_PARAM_SIZE
	.align		4
.L_41:
        /*05f4*/ 	.byte	0x03, 0x19
        /*05f6*/ 	.short	0x0470


	//----- nvinfo : EIATTR_PARAM_CBANK
	.align		4
        /*05f8*/ 	.byte	0x04, 0x0a
        /*05fa*/ 	.short	(.L_43 - .L_42)
	.align		4
.L_42:
        /*05fc*/ 	.word	index@(.nv.constant0._ZN7cutlass13device_kernelINS_4gemm6kernel13GemmUniversalIN4cute5tupleIJiiiiEEENS1_10collective13CollectiveMmaINS1_34MainloopSm90TmaGmmaWarpSpecializedILi18ENS5_IJNS4_1CILi1EEESB_SB_EEENS1_35KernelTmaWarpSpecializedCooperativeEEENS5_IJNSA_ILi192EEESF_NSA_ILi16EEEEEENS_6half_tENS5_IJlSB_lEEESI_SJ_NS4_8TiledMMAINS4_8MMA_AtomIJNS4_4SM904GMMA26MMA_64x192x16_F32F16F16_SSILNSN_5MajorE0ELSP_0ELNSN_7ScaleInE1ELSQ_1EEEEEENS4_6LayoutINS5_IJNSA_ILi2EEESB_SB_EEENS5_IJSB_NSA_ILi0EEESW_EEEEENS5_IJNS4_10UnderscoreESZ_SZ_EEEEENS4_13SM90_TMA_LOADENS4_14ComposedLayoutINS4_7SwizzleILi1ELi4ELi3EEENS4_18smem_ptr_flag_bitsILi16EEENST_INS5_IJNSA_ILi8EEESG_EEENS5_IJSG_SB_EEEEEEEvNS4_8identityES12_S1C_vS1D_EENS_8epilogue10collective6detail29Sm90TmaWarpSpecializedAdapterINS1G_15DefaultEpilogueISI_SJ_SJ_NS1F_6thread17LinearCombinationISI_Li1EffLNS1K_9ScaleType4KindE0ELNS_15FloatRoundStyleE2ESI_EENS1_15EpilogueDefaultEEEEEvvEEEEvNT_6ParamsE)
        /*0600*/ 	.short	0x0210
        /*0602*/ 	.short	0x0470


	//----- nvinfo : EIATTR_SW_WAR
	.align		4
.L_43:
        /*0604*/ 	.byte	0x04, 0x36
        /*0606*/ 	.short	(.L_45 - .L_44)
.L_44:
        /*0608*/ 	.word	0x00000008
.L_45:


//--------------------- .nv.callgraph             --------------------------
	.section	.nv.callgraph,"",@"SHT_CUDA_CALLGRAPH"
	.align	4
	.sectionentsize	8
	.align		4
        /*0000*/ 	.word	0x00000000
	.align		4
        /*0004*/ 	.word	0xffffffff
	.align		4
        /*0008*/ 	.word	index@(_ZN7cutlass13device_kernelINS_4gemm6kernel13GemmUniversalIN4cute5tupleIJiiiiEEENS1_10collective13CollectiveMmaINS1_34MainloopSm90TmaGmmaWarpSpecializedILi18ENS5_IJNS4_1CILi1EEESB_SB_EEENS1_35KernelTmaWarpSpecializedCooperativeEEENS5_IJNSA_ILi192EEESF_NSA_ILi16EEEEEENS_6half_tENS5_IJlSB_lEEESI_SJ_NS4_8TiledMMAINS4_8MMA_AtomIJNS4_4SM904GMMA26MMA_64x192x16_F32F16F16_SSILNSN_5MajorE0ELSP_0ELNSN_7ScaleInE1ELSQ_1EEEEEENS4_6LayoutINS5_IJNSA_ILi2EEESB_SB_EEENS5_IJSB_NSA_ILi0EEESW_EEEEENS5_IJNS4_10UnderscoreESZ_SZ_EEEEENS4_13SM90_TMA_LOADENS4_14ComposedLayoutINS4_7SwizzleILi1ELi4ELi3EEENS4_18smem_ptr_flag_bitsILi16EEENST_INS5_IJNSA_ILi8EEESG_EEENS5_IJSG_SB_EEEEEEEvNS4_8identityES12_S1C_vS1D_EENS_8epilogue10collective6detail29Sm90TmaWarpSpecializedAdapterINS1G_15DefaultEpilogueISI_SJ_SJ_NS1F_6thread17LinearCombinationISI_Li1EffLNS1K_9ScaleType4KindE0ELNS_15FloatRoundStyleE2ESI_EENS1_15EpilogueDefaultEEEEEvvEEEEvNT_6ParamsE)
	.align		4
        /*000c*/ 	.word	index@(__assertfail)
	.align		4
        /*0010*/ 	.word	0x00000000
	.align		4
        /*0014*/ 	.word	0xfffffffe
	.align		4
        /*0018*/ 	.word	0x00000000
	.align		4
        /*001c*/ 	.word	0xfffffffd
	.align		4
        /*0020*/ 	.word	0x00000000
	.align		4
        /*0024*/ 	.word	0xfffffffc


//--------------------- .nv.constant4             --------------------------
	.section	.nv.constant4,"a",@progbits
	.align	8
	.align		8
.nv.constant4:
        /*0000*/ 	.dword	__assertfail
	.align		8
        /*0008*/ 	.dword	__unnamed_1
	.align		8
        /*0010*/ 	.dword	_ZN40_INTERNAL_2c2febaa_4_k_cu_414d4f6a_110804cuda3std3__45__cpo5beginE
	.align		8
        /*0018*/ 	.dword	_ZN40_INTERNAL_2c2febaa_4_k_cu_414d4f6a_110804cuda3std3__45__cpo3endE
	.align		8
        /*0020*/ 	.dword	_ZN40_INTERNAL_2c2febaa_4_k_cu_414d4f6a_110804cuda3std3__45__cpo6cbeginE
	.align		8
        /*0028*/ 	.dword	_ZN40_INTERNAL_2c2febaa_4_k_cu_414d4f6a_110804cuda3std3__45__cpo4cendE
	.align		8
        /*0030*/ 	.dword	_ZN40_INTERNAL_2c2febaa_4_k_cu_414d4f6a_110804cuda3std3__442_GLOBAL__N__2c2febaa_4_k_cu_414d4f6a_110806ignoreE
	.align		8
        /*0038*/ 	.dword	_ZN40_INTERNAL_2c2febaa_4_k_cu_414d4f6a_110804cuda3std3__419piecewise_constructE
	.align		8
        /*0040*/ 	.dword	_ZN40_INTERNAL_2c2febaa_4_k_cu_414d4f6a_110804cuda3std3__48in_placeE
	.align		8
        /*0048*/ 	.dword	_ZN40_INTERNAL_2c2febaa_4_k_cu_414d4f6a_110804cuda3std6ranges3__45__cpo4swapE
	.align		8
        /*0050*/ 	.dword	_ZN40_INTERNAL_2c2febaa_4_k_cu_414d4f6a_110804cuda3std6ranges3__45__cpo9iter_moveE
	.align		8
        /*0058*/ 	.dword	_ZN40_INTERNAL_2c2febaa_4_k_cu_414d4f6a_110804cute7productE
	.align		8
        /*0060*/ 	.dword	_ZN40_INTERNAL_2c2febaa_4_k_cu_414d4f6a_110804cute1_E
	.align		8
        /*0068*/ 	.dword	$str$22
	.align		8
        /*0070*/ 	.dword	$str$23


//--------------------- .text._ZN7cutlass13device_kernelINS_4gemm6kernel13GemmUniversalIN4cute5tupleIJiiiiEEENS1_10collective13CollectiveMmaINS1_34MainloopSm90TmaGmmaWarpSpecializedILi18ENS5_IJNS4_1CILi1EEESB_SB_EEENS1_35KernelTmaWarpSpecializedCooperativeEEENS5_IJNSA_ILi192EEESF_NSA_ILi16EEEEEENS_6half_tENS5_IJlSB_lEEESI_SJ_NS4_8TiledMMAINS4_8MMA_AtomIJNS4_4SM904GMMA26MMA_64x192x16_F32F16F16_SSILNSN_5MajorE0ELSP_0ELNSN_7ScaleInE1ELSQ_1EEEEEENS4_6LayoutINS5_IJNSA_ILi2EEESB_SB_EEENS5_IJSB_NSA_ILi0EEESW_EEEEENS5_IJNS4_10UnderscoreESZ_SZ_EEEEENS4_13SM90_TMA_LOADENS4_14ComposedLayoutINS4_7SwizzleILi1ELi4ELi3EEENS4_18smem_ptr_flag_bitsILi16EEENST_INS5_IJNSA_ILi8EEESG_EEENS5_IJSG_SB_EEEEEEEvNS4_8identityES12_S1C_vS1D_EENS_8epilogue10collective6detail29Sm90TmaWarpSpecializedAdapterINS1G_15DefaultEpilogueISI_SJ_SJ_NS1F_6thread17LinearCombinationISI_Li1EffLNS1K_9ScaleType4KindE0ELNS_15FloatRoundStyleE2ESI_EENS1_15EpilogueDefaultEEEEEvvEEEEvNT_6ParamsE --------------------------
	.section	.text._ZN7cutlass13device_kernelINS_4gemm6kernel13GemmUniversalIN4cute5tupleIJiiiiEEENS1_10collective13CollectiveMmaINS1_34MainloopSm90TmaGmmaWarpSpecializedILi18ENS5_IJNS4_1CILi1EEESB_SB_EEENS1_35KernelTmaWarpSpecializedCooperativeEEENS5_IJNSA_ILi192EEESF_NSA_ILi16EEEEEENS_6half_tENS5_IJlSB_lEEESI_SJ_NS4_8TiledMMAINS4_8MMA_AtomIJNS4_4SM904GMMA26MMA_64x192x16_F32F16F16_SSILNSN_5MajorE0ELSP_0ELNSN_7ScaleInE1ELSQ_1EEEEEENS4_6LayoutINS5_IJNSA_ILi2EEESB_SB_EEENS5_IJSB_NSA_ILi0EEESW_EEEEENS5_IJNS4_10UnderscoreESZ_SZ_EEEEENS4_13SM90_TMA_LOADENS4_14ComposedLayoutINS4_7SwizzleILi1ELi4ELi3EEENS4_18smem_ptr_flag_bitsILi16EEENST_INS5_IJNSA_ILi8EEESG_EEENS5_IJSG_SB_EEEEEEEvNS4_8identityES12_S1C_vS1D_EENS_8epilogue10collective6detail29Sm90TmaWarpSpecializedAdapterINS1G_15DefaultEpilogueISI_SJ_SJ_NS1F_6thread17LinearCombinationISI_Li1EffLNS1K_9ScaleType4KindE0ELNS_15FloatRoundStyleE2ESI_EENS1_15EpilogueDefaultEEEEEvvEEEEvNT_6ParamsE,"ax",@progbits
	.align	128
.text._ZN7cutlass13device_kernelINS_4gemm6kernel13GemmUniversalIN4cute5tupleIJiiiiEEENS1_10collective13CollectiveMmaINS1_34MainloopSm90TmaGmmaWarpSpecializedILi18ENS5_IJNS4_1CILi1EEESB_SB_EEENS1_35KernelTmaWarpSpecializedCooperativeEEENS5_IJNSA_ILi192EEESF_NSA_ILi16EEEEEENS_6half_tENS5_IJlSB_lEEESI_SJ_NS4_8TiledMMAINS4_8MMA_AtomIJNS4_4SM904GMMA26MMA_64x192x16_F32F16F16_SSILNSN_5MajorE0ELSP_0ELNSN_7ScaleInE1ELSQ_1EEEEEENS4_6LayoutINS5_IJNSA_ILi2EEESB_SB_EEENS5_IJSB_NSA_ILi0EEESW_EEEEENS5_IJNS4_10UnderscoreESZ_SZ_EEEEENS4_13SM90_TMA_LOADENS4_14ComposedLayoutINS4_7SwizzleILi1ELi4ELi3EEENS4_18smem_ptr_flag_bitsILi16EEENST_INS5_IJNSA_ILi8EEESG_EEENS5_IJSG_SB_EEEEEEEvNS4_8identityES12_S1C_vS1D_EENS_8epilogue10collective6detail29Sm90TmaWarpSpecializedAdapterINS1G_15DefaultEpilogueISI_SJ_SJ_NS1F_6thread17LinearCombinationISI_Li1EffLNS1K_9ScaleType4KindE0ELNS_15FloatRoundStyleE2ESI_EENS1_15EpilogueDefaultEEEEEvvEEEEvNT_6ParamsE:
        .type           _ZN7cutlass13device_kernelINS_4gemm6kernel13GemmUniversalIN4cute5tupleIJiiiiEEENS1_10collective13CollectiveMmaINS1_34MainloopSm90TmaGmmaWarpSpecializedILi18ENS5_IJNS4_1CILi1EEESB_SB_EEENS1_35KernelTmaWarpSpecializedCooperativeEEENS5_IJNSA_ILi192EEESF_NSA_ILi16EEEEEENS_6half_tENS5_IJlSB_lEEESI_SJ_NS4_8TiledMMAINS4_8MMA_AtomIJNS4_4SM904GMMA26MMA_64x192x16_F32F16F16_SSILNSN_5MajorE0ELSP_0ELNSN_7ScaleInE1ELSQ_1EEEEEENS4_6LayoutINS5_IJNSA_ILi2EEESB_SB_EEENS5_IJSB_NSA_ILi0EEESW_EEEEENS5_IJNS4_10UnderscoreESZ_SZ_EEEEENS4_13SM90_TMA_LOADENS4_14ComposedLayoutINS4_7SwizzleILi1ELi4ELi3EEENS4_18smem_ptr_flag_bitsILi16EEENST_INS5_IJNSA_ILi8EEESG_EEENS5_IJSG_SB_EEEEEEEvNS4_8identityES12_S1C_vS1D_EENS_8epilogue10collective6detail29Sm90TmaWarpSpecializedAdapterINS1G_15DefaultEpilogueISI_SJ_SJ_NS1F_6thread17LinearCombinationISI_Li1EffLNS1K_9ScaleType4KindE0ELNS_15FloatRoundStyleE2ESI_EENS1_15EpilogueDefaultEEEEEvvEEEEvNT_6ParamsE,@function
        .size           _ZN7cutlass13device_kernelINS_4gemm6kernel13GemmUniversalIN4cute5tupleIJiiiiEEENS1_10collective13CollectiveMmaINS1_34MainloopSm90TmaGmmaWarpSpecializedILi18ENS5_IJNS4_1CILi1EEESB_SB_EEENS1_35KernelTmaWarpSpecializedCooperativeEEENS5_IJNSA_ILi192EEESF_NSA_ILi16EEEEEENS_6half_tENS5_IJlSB_lEEESI_SJ_NS4_8TiledMMAINS4_8MMA_AtomIJNS4_4SM904GMMA26MMA_64x192x16_F32F16F16_SSILNSN_5MajorE0ELSP_0ELNSN_7ScaleInE1ELSQ_1EEEEEENS4_6LayoutINS5_IJNSA_ILi2EEESB_SB_EEENS5_IJSB_NSA_ILi0EEESW_EEEEENS5_IJNS4_10UnderscoreESZ_SZ_EEEEENS4_13SM90_TMA_LOADENS4_14ComposedLayoutINS4_7SwizzleILi1ELi4ELi3EEENS4_18smem_ptr_flag_bitsILi16EEENST_INS5_IJNSA_ILi8EEESG_EEENS5_IJSG_SB_EEEEEEEvNS4_8identityES12_S1C_vS1D_EENS_8epilogue10collective6detail29Sm90TmaWarpSpecializedAdapterINS1G_15DefaultEpilogueISI_SJ_SJ_NS1F_6thread17LinearCombinationISI_Li1EffLNS1K_9ScaleType4KindE0ELNS_15FloatRoundStyleE2ESI_EENS1_15EpilogueDefaultEEEEEvvEEEEvNT_6ParamsE,(.L_x_479 - _ZN7cutlass13device_kernelINS_4gemm6kernel13GemmUniversalIN4cute5tupleIJiiiiEEENS1_10collective13CollectiveMmaINS1_34MainloopSm90TmaGmmaWarpSpecializedILi18ENS5_IJNS4_1CILi1EEESB_SB_EEENS1_35KernelTmaWarpSpecializedCooperativeEEENS5_IJNSA_ILi192EEESF_NSA_ILi16EEEEEENS_6half_tENS5_IJlSB_lEEESI_SJ_NS4_8TiledMMAINS4_8MMA_AtomIJNS4_4SM904GMMA26MMA_64x192x16_F32F16F16_SSILNSN_5MajorE0ELSP_0ELNSN_7ScaleInE1ELSQ_1EEEEEENS4_6LayoutINS5_IJNSA_ILi2EEESB_SB_EEENS5_IJSB_NSA_ILi0EEESW_EEEEENS5_IJNS4_10UnderscoreESZ_SZ_EEEEENS4_13SM90_TMA_LOADENS4_14ComposedLayoutINS4_7SwizzleILi1ELi4ELi3EEENS4_18smem_ptr_flag_bitsILi16EEENST_INS5_IJNSA_ILi8EEESG_EEENS5_IJSG_SB_EEEEEEEvNS4_8identityES12_S1C_vS1D_EENS_8epilogue10collective6detail29Sm90TmaWarpSpecializedAdapterINS1G_15DefaultEpilogueISI_SJ_SJ_NS1F_6thread17LinearCombinationISI_Li1EffLNS1K_9ScaleType4KindE0ELNS_15FloatRoundStyleE2ESI_EENS1_15EpilogueDefaultEEEEEvvEEEEvNT_6ParamsE)
        .other          _ZN7cutlass13device_kernelINS_4gemm6kernel13GemmUniversalIN4cute5tupleIJiiiiEEENS1_10collective13CollectiveMmaINS1_34MainloopSm90TmaGmmaWarpSpecializedILi18ENS5_IJNS4_1CILi1EEESB_SB_EEENS1_35KernelTmaWarpSpecializedCooperativeEEENS5_IJNSA_ILi192EEESF_NSA_ILi16EEEEEENS_6half_tENS5_IJlSB_lEEESI_SJ_NS4_8TiledMMAINS4_8MMA_AtomIJNS4_4SM904GMMA26MMA_64x192x16_F32F16F16_SSILNSN_5MajorE0ELSP_0ELNSN_7ScaleInE1ELSQ_1EEEEEENS4_6LayoutINS5_IJNSA_ILi2EEESB_SB_EEENS5_IJSB_NSA_ILi0EEESW_EEEEENS5_IJNS4_10UnderscoreESZ_SZ_EEEEENS4_13SM90_TMA_LOADENS4_14ComposedLayoutINS4_7SwizzleILi1ELi4ELi3EEENS4_18smem_ptr_flag_bitsILi16EEENST_INS5_IJNSA_ILi8EEESG_EEENS5_IJSG_SB_EEEEEEEvNS4_8identityES12_S1C_vS1D_EENS_8epilogue10collective6detail29Sm90TmaWarpSpecializedAdapterINS1G_15DefaultEpilogueISI_SJ_SJ_NS1F_6thread17LinearCombinationISI_Li1EffLNS1K_9ScaleType4KindE0ELNS_15FloatRoundStyleE2ESI_EENS1_15EpilogueDefaultEEEEEvvEEEEvNT_6ParamsE,@"STO_CUDA_ENTRY STV_DEFAULT"
_ZN7cutlass13device_kernelINS_4gemm6kernel13GemmUniversalIN4cute5tupleIJiiiiEEENS1_10collective13CollectiveMmaINS1_34MainloopSm90TmaGmmaWarpSpecializedILi18ENS5_IJNS4_1CILi1EEESB_SB_EEENS1_35KernelTmaWarpSpecializedCooperativeEEENS5_IJNSA_ILi192EEESF_NSA_ILi16EEEEEENS_6half_tENS5_IJlSB_lEEESI_SJ_NS4_8TiledMMAINS4_8MMA_AtomIJNS4_4SM904GMMA26MMA_64x192x16_F32F16F16_SSILNSN_5MajorE0ELSP_0ELNSN_7ScaleInE1ELSQ_1EEEEEENS4_6LayoutINS5_IJNSA_ILi2EEESB_SB_EEENS5_IJSB_NSA_ILi0EEESW_EEEEENS5_IJNS4_10UnderscoreESZ_SZ_EEEEENS4_13SM90_TMA_LOADENS4_14ComposedLayoutINS4_7SwizzleILi1ELi4ELi3EEENS4_18smem_ptr_flag_bitsILi16EEENST_INS5_IJNSA_ILi8EEESG_EEENS5_IJSG_SB_EEEEEEEvNS4_8identityES12_S1C_vS1D_EENS_8epilogue10collective6detail29Sm90TmaWarpSpecializedAdapterINS1G_15DefaultEpilogueISI_SJ_SJ_NS1F_6thread17LinearCombinationISI_Li1EffLNS1K_9ScaleType4KindE0ELNS_15FloatRoundStyleE2ESI_EENS1_15EpilogueDefaultEEEEEvvEEEEvNT_6ParamsE:
[----:B------:R-:W0:Y:S01]  /*0000*/  LDC R1, c[0x0][0x28] ;  /* 0x00000a00ff017b82 */ /* 0x000e220000000800 */
[----:B------:R-:W1:Y:S01]  /*0010*/  S2R R18, SR_TID.X ;  /* 0x0000000000127919 */ /* 0x000e620000002100 */
[----:B------:R-:W-:Y:S01]  /*0020*/  ELECT P0, URZ, PT ;  /* 0x00000000003f782f */ /* 0x000fe20003800000 */
[----:B------:R-:W-:Y:S01]  /*0030*/  BSSY B0, `(.L_x_0) ;  /* 0x0000015000007945 */ /* 0x000fe20003800000 */
[--C-:B-1----:R-:W-:Y:S02]  /*0040*/  SHF.R.U32.HI R0, RZ, 0x5, R18.reuse ;  /* 0x00000005ff007819 */ /* 0x102fe40000011612 */
[----:B------:R-:W-:-:S03]  /*0050*/  SHF.R.U32.HI R23, RZ, 0x7, R18 ;  /* 0x00000007ff177819 */ /* 0x000fc60000011612 */
[----:B------:R-:W1:Y:S04]  /*0060*/  SHFL.IDX PT, R3, R0, RZ, 0x1f ;  /* 0x00001fff00037589 */ /* 0x000e6800000e0000 */
[----:B------:R-:W2:Y:S01]  /*0070*/  SHFL.IDX PT, R2, R23, RZ, 0x1f ;  /* 0x00001fff17027589 */ /* 0x000ea200000e0000 */
[----:B-1----:R-:W-:Y:S02]  /*0080*/  R2UR UR4, R3 ;  /* 0x00000000030472ca */ /* 0x002fe400000e0000 */
[----:B--2---:R-:W-:-:S11]  /*0090*/  R2UR UR6, R2 ;  /* 0x00000000020672ca */ /* 0x004fd600000e0000 */
[----:B------:R-:W-:Y:S02]  /*00a0*/  USHF.R.S32.HI UR5, URZ, 0x1f, UR4 ;  /* 0x0000001f3f057899 */ /* 0x000fe40008011404 */
[----:B------:R-:W-:Y:S02]  /*00b0*/  ISETP.NE.OR P0, PT, RZ, UR4, !P0 ;  /* 0x00000004ff007c0c */ /* 0x000fe4000c705670 */
[----:B------:R-:W-:-:S04]  /*00c0*/  ULEA.HI UR5, UR5, UR4, URZ, 0x2 ;  /* 0x0000000405057291 */ /* 0x000fc8000f8f103f */
[----:B------:R-:W-:-:S04]  /*00d0*/  ULOP3.LUT UR5, UR5, 0xfffffffc, URZ, 0xc0, !UPT ;  /* 0xfffffffc05057892 */ /* 0x000fc8000f8ec03f */
[----:B------:R-:W-:-:S03]  /*00e0*/  UIADD3 UR8, UR4, -UR5, URZ ;  /* 0x8000000504087290 */ /* 0x000fc6000fffe03f */
[----:B0-----:R-:W-:Y:S09]  /*00f0*/  @P0 BRA `(.L_x_1) ;  /* 0x0000000000200947 */ /* 0x001ff20003800000 */
[----:B------:R-:W-:Y:S02]  /*0100*/  ULDC.64 UR4, c[0x0][0x198] ;  /* 0x0000660000047ab9 */ /* 0x000fe40000000a00 */
[----:B------:R-:W-:Y:S02]  /*0110*/  UIADD3 UR10, UP0, UR4, 0xf0, URZ ;  /* 0x000000f0040a7890 */ /* 0x000fe4000ff1e03f */
[----:B------:R-:W-:Y:S02]  /*0120*/  UIADD3 UR4, UP1, UR4, 0x1f0, URZ ;  /* 0x000001f004047890 */ /* 0x000fe4000ff3e03f */
[----:B------:R-:W-:Y:S02]  /*0130*/  UIADD3.X UR11, URZ, UR5, URZ, UP0, !UPT ;  /* 0x000000053f0b7290 */ /* 0x000fe400087fe43f */
[----:B------:R-:W-:-:S07]  /*0140*/  UIADD3.X UR5, URZ, UR5, URZ, UP1, !UPT ;  /* 0x000000053f057290 */ /* 0x000fce0008ffe43f */
[----:B------:R0:W-:Y:S02]  /*0150*/  UTMACCTL.PF [UR10] ;  /* 0x000000000a0079b9 */ /* 0x0001e40008040000 */
[----:B------:R0:W-:Y:S02]  /*0160*/  UTMACCTL.PF [UR4] ;  /* 0x00000000040079b9 */ /* 0x0001e40008040000 */
[----:B0-----:R-:W-:Y:S01]  /*0170*/  NOP ;  /* 0x0000000000007918 */ /* 0x001fe20000000000 */
.L_x_1:
[----:B------:R-:W-:Y:S05]  /*0180*/  BSYNC B0 ;  /* 0x0000000000007941 */ /* 0x000fea0003800000 */
.L_x_0:
[----:B------:R-:W0:Y:S01]  /*0190*/  SHFL.IDX PT, R2, R0, RZ, 0x1f ;  /* 0x00001fff00027589 */ /* 0x000e2200000e0000 */
[----:B------:R-:W-:Y:S01]  /*01a0*/  UISETP.NE.AND UP0, UPT, UR8, 0x3, UPT ;  /* 0x000000030800788c */ /* 0x000fe2000bf05270 */
[----:B------:R-:W-:Y:S01]  /*01b0*/  ISETP.NE.AND P1, PT, RZ, UR6, PT ;  /* 0x00000006ff007c0c */ /* 0x000fe2000bf25270 */
[----:B------:R-:W-:Y:S02]  /*01c0*/  UIADD3 UR10, UR6, -0x1, URZ ;  /* 0xffffffff060a7890 */ /* 0x000fe4000fffe03f */
[----:B------:R-:W-:Y:S02]  /*01d0*/  UISETP.EQ.OR UP0, UPT, UR8, URZ, !UP0 ;  /* 0x0000003f0800728c */ /* 0x000fe4000c702670 */
[----:B------:R-:W-:Y:S02]  /*01e0*/  UISETP.GE.U32.AND UP1, UPT, UR10, 0x2, UPT ;  /* 0x000000020a00788c */ /* 0x000fe4000bf26070 */
[----:B------:R-:W-:-:S04]  /*01f0*/  UISETP.EQ.AND UP0, UPT, UR6, URZ, UP0 ;  /* 0x0000003f0600728c */ /* 0x000fc80008702270 */
[----:B------:R-:W-:-:S04]  /*0200*/  USEL UR40, URZ, 0x1, !UP0 ;  /* 0x000000013f287887 */ /* 0x000fc8000c000000 */
[----:B------:R-:W-:Y:S01]  /*0210*/  USEL UR40, UR40, 0x2, UP1 ;  /* 0x0000000228287887 */ /* 0x000fe20008800000 */
[----:B0-----:R-:W-:-:S13]  /*0220*/  ISETP.NE.AND P0, PT, R2, RZ, PT ;  /* 0x000000ff0200720c */ /* 0x001fda0003f05270 */
[----:B------:R-:W-:Y:S05]  /*0230*/  @P0 BRA `(.L_x_2) ;  /* 0x0000000000d40947 */ /* 0x000fea0003800000 */
[----:B------:R-:W-:Y:S01]  /*0240*/  ELECT P0, URZ, PT ;  /* 0x00000000003f782f */ /* 0x000fe20003800000 */
[----:B------:R-:W-:-:S12]  /*0250*/  BSSY B0, `(.L_x_2) ;  /* 0x0000033000007945 */ /* 0x000fd80003800000 */
[----:B------:R-:W-:Y:S05]  /*0260*/  @!P0 BRA `(.L_x_3) ;  /* 0x0000000000c48947 */ /* 0x000fea0003800000 */
[----:B------:R-:W0:Y:S01]  /*0270*/  S2UR UR9, SR_CgaCtaId ;  /* 0x00000000000979c3 */ /* 0x000e220000008800 */
[----:B------:R-:W-:Y:S01]  /*0280*/  UMOV UR4, 0x400 ;  /* 0x0000040000047882 */ /* 0x000fe20000000000 */
[----:B------:R-:W-:Y:S01]  /*0290*/  UMOV UR5, 0x1 ;  /* 0x0000000100057882 */ /* 0x000fe20000000000 */
[----:B------:R-:W-:Y:S02]  /*02a0*/  UMOV UR6, 0x100 ;  /* 0x0000010000067882 */ /* 0x000fe40000000000 */
[----:B------:R-:W-:-:S04]  /*02b0*/  UIADD3 UR6, -UR6, 0x100000, URZ ;  /* 0x0010000006067890 */ /* 0x000fc8000fffe13f */
[----:B------:R-:W-:Y:S02]  /*02c0*/  USHF.L.U32 UR7, UR6, 0xb, URZ ;  /* 0x0000000b06077899 */ /* 0x000fe4000800063f */
[----:B------:R-:W-:Y:S02]  /*02d0*/  USHF.L.U32 UR6, UR6, 0x1, URZ ;  /* 0x0000000106067899 */ /* 0x000fe4000800063f */
[----:B0-----:R-:W-:Y:S02]  /*02e0*/  ULEA UR9, UR9, UR4, 0x18 ;  /* 0x0000000409097291 */ /* 0x001fe4000f8ec03f */
[----:B------:R-:W-:-:S04]  /*02f0*/  UIADD3 UR4, -UR5, 0x100000, URZ ;  /* 0x0010000005047890 */ /* 0x000fc8000fffe13f */
[----:B------:R-:W-:Y:S02]  /*0300*/  USHF.L.U32 UR5, UR4, 0xb, URZ ;  /* 0x0000000b04057899 */ /* 0x000fe4000800063f */
[----:B------:R-:W-:Y:S01]  /*0310*/  USHF.L.U32 UR4, UR4, 0x1, URZ ;  /* 0x0000000104047899 */ /* 0x000fe2000800063f */
[----:B------:R-:W0:Y:S11]  /*0320*/  FENCE.VIEW.ASYNC.S ;  /* 0x00000000000073c6 */ /* 0x000e360000000000 */
[----:B0-----:R0:W1:Y:S01]  /*0330*/  SYNCS.EXCH.64 URZ, [UR9], UR4 ;  /* 0x00000004093f75b2 */ /* 0x0010620008000100 */
[----:B------:R0:W2:Y:S01]  /*0340*/  SYNCS.EXCH.64 URZ, [UR9+0x90], UR6 ;  /* 0x00009006093f75b2 */ /* 0x0000a20008000100 */
[----:B------:R0:W3:Y:S01]  /*0350*/  SYNCS.EXCH.64 URZ, [UR9+0x8], UR4 ;  /* 0x00000804093f75b2 */ /* 0x0000e20008000100 */
[----:B------:R0:W4:Y:S01]  /*0360*/  SYNCS.EXCH.64 URZ, [UR9+0x98], UR6 ;  /* 0x00009806093f75b2 */ /* 0x0001220008000100 */
[----:B------:R0:W0:Y:S01]  /*0370*/  SYNCS.EXCH.64 URZ, [UR9+0x10], UR4 ;  /* 0x00001004093f75b2 */ /* 0x0000220008000100 */
        /* <DEDUP_REMOVED lines=31> */
[----:B-1234-:R-:W-:Y:S01]  /*0570*/  NOP ;  /* 0x0000000000007918 */ /* 0x01efe20000000000 */
.L_x_3:
[----:B0-----:R-:W-:Y:S05]  /*0580*/  BSYNC B0 ;  /* 0x0000000000007941 */ /* 0x001fea0003800000 */
.L_x_2:
[----:B------:R-:W0:Y:S01]  /*0590*/  SHFL.IDX PT, R0, R0, RZ, 0x1f ;  /* 0x00001fff00007589 */ /* 0x000e2200000e0000 */
[----:B------:R-:W1:Y:S01]  /*05a0*/  LDC R2, c[0x0][0x65c] ;  /* 0x00019700ff027b82 */ /* 0x000e620000000800 */
[----:B------:R-:W-:Y:S01]  /*05b0*/  ELECT P0, URZ, PT ;  /* 0x00000000003f782f */ /* 0x000fe20003800000 */
[----:B------:R-:W-:Y:S01]  /*05c0*/  NOP ;  /* 0x0000000000007918 */ /* 0x000fe20000000000 */
[----:B------:R-:W2:Y:S01]  /*05d0*/  S2R R4, SR_CTAID.X ;  /* 0x0000000000047919 */ /* 0x000ea20000002500 */
[----:B------:R-:W-:Y:S01]  /*05e0*/  UMOV UR4, 0x20 ;  /* 0x0000002000047882 */ /* 0x000fe20000000000 */
[----:B------:R-:W-:Y:S01]  /*05f0*/  IMAD.MOV.U32 R5, RZ, RZ, RZ ;  /* 0x000000ffff057224 */ /* 0x000fe200078e00ff */
[----:B------:R-:W-:Y:S01]  /*0600*/  NOP ;  /* 0x0000000000007918 */ /* 0x000fe20000000000 */
[----:B0-----:R-:W-:Y:S02]  /*0610*/  ISETP.NE.OR P0, PT, R0, RZ, !P0 ;  /* 0x000000ff0000720c */ /* 0x001fe40004705670 */
[----:B-1----:R-:W-:Y:S01]  /*0620*/  ISETP.NE.AND P2, PT, R2, 0x1, PT ;  /* 0x000000010200780c */ /* 0x002fe20003f45270 */
[----:B------:R-:W0:Y:S03]  /*0630*/  S2R R0, SR_CTAID.Y ;  /* 0x0000000000007919 */ /* 0x000e260000002600 */
[----:B------:R-:W-:-:S07]  /*0640*/  P2R R3, PR, RZ, 0x4 ;  /* 0x00000004ff037803 */ /* 0x000fce0000000000 */
[----:B------:R-:W-:Y:S01]  /*0650*/  VOTEU.ALL UP0, P0 ;  /* 0x00000000003f7886 */ /* 0x000fe20000000000 */
[----:B------:R-:W-:Y:S01]  /*0660*/  VOTEU.ALL UP1, P0 ;  /* 0x00000000003f7886 */ /* 0x000fe20000020000 */
[----:B------:R-:W2:Y:S01]  /*0670*/  @P2 LDC R17, c[0x0][0x10] ;  /* 0x00000400ff112b82 */ /* 0x000ea20000000800 */
[----:B------:R-:W-:Y:S02]  /*0680*/  @P2 IMAD.MOV.U32 R7, RZ, RZ, RZ ;  /* 0x000000ffff072224 */ /* 0x000fe400078e00ff */
[----:B------:R-:W-:Y:S01]  /*0690*/  @!UP0 UMOV UR6, 0x400 ;  /* 0x0000040000068882 */ /* 0x000fe20000000000 */
[----:B------:R-:W-:-:S04]  /*06a0*/  @!UP0 UIADD3 UR4, -UR4, 0x100000, URZ ;  /* 0x0010000004048890 */ /* 0x000fc8000fffe13f */
[----:B------:R-:W-:Y:S02]  /*06b0*/  @!UP0 USHF.L.U32 UR5, UR4, 0xb, URZ ;  /* 0x0000000b04058899 */ /* 0x000fe4000800063f */
[----:B------:R-:W-:Y:S01]  /*06c0*/  @!UP0 USHF.L.U32 UR4, UR4, 0x1, URZ ;  /* 0x0000000104048899 */ /* 0x000fe2000800063f */
[----:B------:R-:W-:Y:S01]  /*06d0*/  @P2 IMAD.MOV.U32 R9, RZ, RZ, RZ ;  /* 0x000000ffff092224 */ /* 0x000fe200078e00ff */
[----:B------:R-:W1:Y:S08]  /*06e0*/  @!UP0 S2UR UR7, SR_CgaCtaId ;  /* 0x00000000000789c3 */ /* 0x000e700000008800 */
[----:B------:R-:W3:Y:S01]  /*06f0*/  @!P2 LDC R3, c[0x0][0xc] ;  /* 0x00000300ff03ab82 */ /* 0x000ee20000000800 */
[----:B0-----:R-:W-:-:S04]  /*0700*/  @P2 IMAD.MOV.U32 R6, RZ, RZ, R0 ;  /* 0x000000ffff062224 */ /* 0x001fc800078e0000 */
[----:B--2---:R-:W-:-:S04]  /*0710*/  @P2 IMAD.WIDE.U32 R16, R4, R17, R6 ;  /* 0x0000001104102225 */ /* 0x004fc800078e0006 */
[----:B------:R-:W-:Y:S01]  /*0720*/  @P2 IMAD.IADD R17, R17, 0x1, R9 ;  /* 0x0000000111112824 */ /* 0x000fe200078e0209 */
[----:B-1----:R-:W-:Y:S01]  /*0730*/  @!UP0 ULEA UR6, UR7, UR6, 0x18 ;  /* 0x0000000607068291 */ /* 0x002fe2000f8ec03f */
[----:B------:R-:W-:Y:S01]  /*0740*/  VOTEU.ALL UP0, P0 ;  /* 0x00000000003f7886 */ /* 0x000fe20000000000 */
[----:B---3--:R-:W-:Y:S01]  /*0750*/  @!P2 IMAD.WIDE.U32 R6, R3, R0, R4 ;  /* 0x000000000306a225 */ /* 0x008fe200078e0004 */
[----:B------:R-:W0:Y:S09]  /*0760*/  FENCE.VIEW.ASYNC.S ;  /* 0x00000000000073c6 */ /* 0x000e320000000000 */
[----:B0-----:R0:W1:Y:S01]  /*0770*/  @!UP0 SYNCS.EXCH.64 URZ, [UR6+0x130], UR4 ;  /* 0x00013004063f85b2 */ /* 0x0010620008000100 */
[----:B------:R-:W-:-:S02]  /*0780*/  @!P2 IMAD.MOV.U32 R16, RZ, RZ, R6 ;  /* 0x000000ffff10a224 */ /* 0x000fc400078e0006 */
[----:B------:R-:W-:Y:S01]  /*0790*/  @!P2 IMAD.MOV.U32 R17, RZ, RZ, R7 ;  /* 0x000000ffff11a224 */ /* 0x000fe200078e0007 */
[----:B------:R0:W1:Y:S01]  /*07a0*/  @!UP1 SYNCS.EXCH.64 URZ, [UR6+0x138], UR4 ;  /* 0x00013804063f95b2 */ /* 0x0000620008000100 */
[----:B------:R-:W-:Y:S01]  /*07b0*/  NOP ;  /* 0x0000000000007918 */ /* 0x000fe20000000000 */
[----:B-1----:R-:W-:Y:S06]  /*07c0*/  BAR.SYNC.DEFER_BLOCKING 0x0 ;  /* 0x0000000000007b1d */ /* 0x002fec0000010000 */
[----:B------:R-:W-:Y:S05]  /*07d0*/  @!P1 BRA `(.L_x_4) ;  /* 0x000000d800389947 */ /* 0x000fea0003800000 */
[----:B------:R-:W-:-:S06]  /*07e0*/  UISETP.GT.U32.AND UP0, UPT, UR10, 0x1, UPT ;  /* 0x000000010a00788c */ /* 0x000fcc000bf04070 */
[----:B------:R-:W-:-:S13]  /*07f0*/  PLOP3.LUT P0, PT, PT, PT, UP0, 0x80, 0x0 ;  /* 0x000000000000781c */ /* 0x000fda0003f0f008 */
[----:B0-----:R-:W-:Y:S05]  /*0800*/  @P0 EXIT ;  /* 0x000000000000094d */ /* 0x001fea0003800000 */
[----:B------:R-:W-:Y:S01]  /*0810*/  ULDC.64 UR4, c[0x0][0x650] ;  /* 0x0001940000047ab9 */ /* 0x000fe20000000a00 */
[----:B------:R-:W-:Y:S01]  /*0820*/  UMOV UR43, 0xffffffff ;  /* 0xffffffff002b7882 */ /* 0x000fe20000000000 */
[----:B------:R-:W-:Y:S01]  /*0830*/  ISETP.GE.U32.AND P0, PT, R16, UR4, PT ;  /* 0x0000000410007c0c */ /* 0x000fe2000bf06070 */
[----:B------:R-:W-:Y:S01]  /*0840*/  IMAD.MOV.U32 R22, RZ, RZ, -0x1 ;  /* 0xffffffffff167424 */ /* 0x000fe200078e00ff */
[----:B------:R-:W-:Y:S02]  /*0850*/  PRMT R3, RZ, 0x7610, R3 ;  /* 0x00007610ff037816 */ /* 0x000fe40000000003 */
[----:B------:R-:W-:Y:S02]  /*0860*/  ISETP.GE.U32.AND.EX P0, PT, R17, UR5, PT, P0 ;  /* 0x0000000511007c0c */ /* 0x000fe4000bf06100 */
[----:B------:R-:W-:-:S11]  /*0870*/  MOV R19, 0xffffffff ;  /* 0xffffffff00137802 */ /* 0x000fd60000000f00 */
[----:B------:R-:W-:Y:S05]  /*0880*/  @P0 BRA `(.L_x_5) ;  /* 0x00000004005c0947 */ /* 0x000fea0003800000 */
[----:B------:R-:W0:Y:S01]  /*0890*/  LDC.64 R14, c[0x0][0x628] ;  /* 0x00018a00ff0e7b82 */ /* 0x000e220000000a00 */
[----:B------:R-:W-:Y:S02]  /*08a0*/  IMAD.MOV.U32 R6, RZ, RZ, R16 ;  /* 0x000000ffff067224 */ /* 0x000fe400078e0010 */
[----:B------:R-:W-:-:S05]  /*08b0*/  IMAD.MOV.U32 R7, RZ, RZ, R17 ;  /* 0x000000ffff077224 */ /* 0x000fca00078e0011 */
[----:B------:R-:W1:Y:S08]  /*08c0*/  LDC R12, c[0x0][0x630] ;  /* 0x00018c00ff0c7b82 */ /* 0x000e700000000800 */
[----:B------:R-:W2:Y:S01]  /*08d0*/  LDC.64 R20, c[0x0][0x620] ;  /* 0x00018800ff147b82 */ /* 0x000ea20000000a00 */
[----:B0-----:R-:W-:-:S04]  /*08e0*/  ISETP.NE.U32.AND P0, PT, R14, RZ, PT ;  /* 0x000000ff0e00720c */ /* 0x001fc80003f05070 */
[----:B------:R-:W-:-:S13]  /*08f0*/  ISETP.NE.AND.EX P0, PT, R15, RZ, PT, P0 ;  /* 0x000000ff0f00720c */ /* 0x000fda0003f05300 */
[----:B-12---:R-:W-:Y:S05]  /*0900*/  @!P0 BRA `(.L_x_6) ;  /* 0x0000000000288947 */ /* 0x006fea0003800000 */
[----:B------:R-:W0:Y:S02]  /*0910*/  LDC R3, c[0x0][0x634] ;  /* 0x00018d00ff037b82 */ /* 0x000e240000000800 */
[----:B0-----:R-:W-:-:S05]  /*0920*/  IADD3 R3, P0, R16, R3, RZ ;  /* 0x0000000310037210 */ /* 0x001fca0007f1e0ff */
[----:B------:R-:W-:-:S04]  /*0930*/  IMAD.X R13, RZ, RZ, R17, P0 ;  /* 0x000000ffff0d7224 */ /* 0x000fc800000e0611 */
[----:B------:R-:W-:-:S04]  /*0940*/  IMAD.WIDE.U32 R6, R13, R14, RZ ;  /* 0x0000000e0d067225 */ /* 0x000fc800078e00ff */
[----:B------:R-:W-:-:S04]  /*0950*/  IMAD.WIDE.U32 R8, P0, R3, R15, R6 ;  /* 0x0000000f03087225 */ /* 0x000fc80007800006 */
[----:B------:R-:W-:-:S04]  /*0960*/  IMAD.WIDE.U32 R6, R3, R14, RZ ;  /* 0x0000000e03067225 */ /* 0x000fc800078e00ff */
[----:B------:R-:W-:Y:S01]  /*0970*/  IMAD.X R11, RZ, RZ, RZ, P0 ;  /* 0x000000ffff0b7224 */ /* 0x000fe200000e06ff */
[----:B------:R-:W-:Y:S01]  /*0980*/  IADD3 RZ, P0, R7, R8, RZ ;  /* 0x0000000807ff7210 */ /* 0x000fe20007f1e0ff */
[----:B------:R-:W-:-:S04]  /*0990*/  IMAD.MOV.U32 R10, RZ, RZ, R9 ;  /* 0x000000ffff0a7224 */ /* 0x000fc800078e0009 */
[----:B------:R-:W-:-:S08]  /*09a0*/  IMAD.WIDE.U32.X R6, R13, R15, R10, P0 ;  /* 0x0000000f0d067225 */ /* 0x000fd000000e040a */
.L_x_6:
[-CC-:B------:R-:W-:Y:S01]  /*09b0*/  SHF.R.U64 R29, R6, R12.reuse, R7.reuse ;  /* 0x0000000c061d7219 */ /* 0x180fe20000001207 */
[----:B------:R-:W0:Y:S01]  /*09c0*/  LDC R10, c[0x0][0x618] ;  /* 0x00018600ff0a7b82 */ /* 0x000e220000000800 */
[----:B------:R-:W-:Y:S01]  /*09d0*/  SHF.R.U32.HI R5, RZ, R12, R7 ;  /* 0x0000000cff057219 */ /* 0x000fe20000011607 */
[----:B------:R-:W-:Y:S01]  /*09e0*/  ULDC UR4, c[0x0][0x150] ;  /* 0x0000540000047ab9 */ /* 0x000fe20000000800 */
[----:B------:R-:W-:Y:S02]  /*09f0*/  IADD3 R9, P0, RZ, -R29, RZ ;  /* 0x8000001dff097210 */ /* 0x000fe40007f1e0ff */
[----:B------:R-:W-:-:S03]  /*0a00*/  I2FP.F32.U32 R3, R4 ;  /* 0x0000000400037245 */ /* 0x000fc60000201000 */
[----:B------:R-:W1:Y:S01]  /*0a10*/  LDC.64 R24, c[0x0][0x640] ;  /* 0x00019000ff187b82 */ /* 0x000e620000000a00 */
[----:B------:R-:W-:Y:S02]  /*0a20*/  IMAD.X R11, RZ, RZ, ~R5, P0 ;  /* 0x000000ffff0b7224 */ /* 0x000fe400000e0e05 */
[----:B------:R-:W-:Y:S01]  /*0a30*/  FMUL R3, R3, UR4 ;  /* 0x0000000403037c20 */ /* 0x000fe20008400000 */
[----:B------:R-:W-:Y:S01]  /*0a40*/  IMAD.WIDE.U32 R6, R9, R20, R16 ;  /* 0x0000001409067225 */ /* 0x000fe200078e0010 */
[----:B------:R-:W-:-:S03]  /*0a50*/  ULDC UR4, c[0x0][0x154] ;  /* 0x0000550000047ab9 */ /* 0x000fc60000000800 */
[----:B------:R-:W-:Y:S01]  /*0a60*/  IMAD R8, R11, R20, RZ ;  /* 0x000000140b087224 */ /* 0x000fe200078e02ff */
[----:B------:R-:W2:Y:S01]  /*0a70*/  LDC R5, c[0x0][0x144] ;  /* 0x00005100ff057b82 */ /* 0x000ea20000000800 */
[----:B------:R-:W3:Y:S02]  /*0a80*/  F2I.U32.TRUNC.NTZ R3, R3 ;  /* 0x0000000300037305 */ /* 0x000ee4000020f000 */
[----:B------:R-:W-:-:S04]  /*0a90*/  IMAD R9, R9, R21, R8 ;  /* 0x0000001509097224 */ /* 0x000fc800078e0208 */
[----:B------:R-:W-:Y:S01]  /*0aa0*/  IMAD.IADD R7, R7, 0x1, R9 ;  /* 0x0000000107077824 */ /* 0x000fe200078e0209 */
[----:B------:R-:W4:Y:S01]  /*0ab0*/  LDC R12, c[0x0][0x608] ;  /* 0x00018200ff0c7b82 */ /* 0x000f220000000800 */
[----:B------:R-:W-:-:S03]  /*0ac0*/  MOV R9, 0xffffffff ;  /* 0xffffffff00097802 */ /* 0x000fc60000000f00 */
[----:B0-----:R-:W-:Y:S02]  /*0ad0*/  SHF.R.U64 R14, R6, R10, R7 ;  /* 0x0000000a060e7219 */ /* 0x001fe40000001207 */
[----:B------:R-:W-:Y:S02]  /*0ae0*/  I2FP.F32.U32 R6, R0 ;  /* 0x0000000000067245 */ /* 0x000fe40000201000 */
[----:B------:R-:W0:Y:S01]  /*0af0*/  LDC R20, c[0x0][0x658] ;  /* 0x00019600ff147b82 */ /* 0x000e220000000800 */
[----:B-1----:R-:W-:Y:S01]  /*0b00*/  ISETP.NE.U32.AND P0, PT, R24, RZ, PT ;  /* 0x000000ff1800720c */ /* 0x002fe20003f05070 */
[----:B---3--:R-:W-:Y:S01]  /*0b10*/  IMAD.MOV R8, RZ, RZ, -R3 ;  /* 0x000000ffff087224 */ /* 0x008fe200078e0a03 */
[----:B------:R-:W-:Y:S01]  /*0b20*/  SHF.R.U32.HI R7, RZ, R10, R7 ;  /* 0x0000000aff077219 */ /* 0x000fe20000011607 */
[----:B------:R-:W-:Y:S01]  /*0b30*/  FMUL R6, R6, UR4 ;  /* 0x0000000406067c20 */ /* 0x000fe20008400000 */
[----:B------:R-:W-:-:S03]  /*0b40*/  ISETP.NE.AND.EX P0, PT, R25, RZ, PT, P0 ;  /* 0x000000ff1900720c */ /* 0x000fc60003f05300 */
[----:B------:R-:W1:Y:S01]  /*0b50*/  LDC R13, c[0x0][0x148] ;  /* 0x00005200ff0d7b82 */ /* 0x000e620000000800 */
[----:B--2---:R-:W-:-:S07]  /*0b60*/  IMAD R3, R5, R8, R4 ;  /* 0x0000000805037224 */ /* 0x004fce00078e0204 */
[----:B------:R-:W2:Y:S01]  /*0b70*/  LDC R19, c[0x0][0x600] ;  /* 0x00018000ff137b82 */ /* 0x000ea20000000800 */
[-CC-:B----4-:R-:W-:Y:S02]  /*0b80*/  SHF.R.U64 R26, R14, R12.reuse, R7.reuse ;  /* 0x0000000c0e1a7219 */ /* 0x190fe40000001207 */
[----:B------:R-:W-:Y:S01]  /*0b90*/  SHF.R.U32.HI R5, RZ, R12, R7 ;  /* 0x0000000cff057219 */ /* 0x000fe20000011607 */
[----:B------:R-:W-:Y:S01]  /*0ba0*/  IMAD.MOV.U32 R7, RZ, RZ, 0x1 ;  /* 0x00000001ff077424 */ /* 0x000fe200078e00ff */
[----:B------:R3:W4:Y:S03]  /*0bb0*/  F2I.U32.TRUNC.NTZ R12, R6 ;  /* 0x00000006000c7305 */ /* 0x000726000020f000 */
[----:B------:R-:W1:Y:S01]  /*0bc0*/  LDC R21, c[0x0][0x648] ;  /* 0x00019200ff157b82 */ /* 0x000e620000000800 */
[-C--:B0-----:R-:W-:Y:S02]  /*0bd0*/  SHF.L.U32 R4, R9, R20.reuse, RZ ;  /* 0x0000001409047219 */ /* 0x081fe400000006ff */
[----:B------:R-:W-:-:S02]  /*0be0*/  SHF.R.U64 R28, R26, R20, R5 ;  /* 0x000000141a1c7219 */ /* 0x000fc40000001205 */
[----:B------:R-:W-:Y:S02]  /*0bf0*/  LOP3.LUT R11, RZ, R4, RZ, 0x33, !PT ;  /* 0x00000004ff0b7212 */ /* 0x000fe400078e33ff */
[-C--:B------:R-:W-:Y:S01]  /*0c00*/  SHF.R.U32.HI R5, RZ, R20.reuse, R5 ;  /* 0x00000014ff057219 */ /* 0x080fe20000011605 */
[----:B------:R-:W0:Y:S01]  /*0c10*/  LDC R27, c[0x0][0x638] ;  /* 0x00018e00ff1b7b82 */ /* 0x000e220000000800 */
[----:B------:R-:W-:Y:S01]  /*0c20*/  SHF.L.U32 R10, R7, R20, RZ ;  /* 0x00000014070a7219 */ /* 0x000fe200000006ff */
[----:B------:R-:W-:-:S06]  /*0c30*/  IMAD.MOV.U32 R4, RZ, RZ, R28 ;  /* 0x000000ffff047224 */ /* 0x000fcc00078e001c */
[----:B------:R-:W0:Y:S01]  /*0c40*/  LDC R22, c[0x0][0x610] ;  /* 0x00018400ff167b82 */ /* 0x000e220000000800 */
[----:B---34-:R-:W-:Y:S05]  /*0c50*/  @!P0 BRA `(.L_x_7) ;  /* 0x0000000000288947 */ /* 0x018fea0003800000 */
[----:B------:R-:W3:Y:S02]  /*0c60*/  LDC R9, c[0x0][0x64c] ;  /* 0x00019300ff097b82 */ /* 0x000ee40000000800 */
[----:B---3--:R-:W-:-:S05]  /*0c70*/  IADD3 R9, P0, R28, R9, RZ ;  /* 0x000000091c097210 */ /* 0x008fca0007f1e0ff */
        /* <DEDUP_REMOVED lines=8> */
.L_x_7:
[----:B-1----:R-:W-:Y:S01]  /*0d00*/  SHF.R.U64 R4, R4, R21, R5 ;  /* 0x0000001504047219 */ /* 0x002fe20000001205 */
[----:B--2---:R-:W-:Y:S01]  /*0d10*/  VIADD R5, R19, 0xffffffff ;  /* 0xffffffff13057836 */ /* 0x004fe20000000000 */
[----:B------:R-:W-:Y:S01]  /*0d20*/  LOP3.LUT R11, R26, R11, RZ, 0xc0, !PT ;  /* 0x0000000b1a0b7212 */ /* 0x000fe200078ec0ff */
[----:B------:R-:W-:Y:S01]  /*0d30*/  IMAD.MOV R12, RZ, RZ, -R12 ;  /* 0x000000ffff0c7224 */ /* 0x000fe200078e0a0c */
[----:B------:R-:W-:Y:S01]  /*0d40*/  R2UR UR43, R29 ;  /* 0x000000001d2b72ca */ /* 0x000fe200000e0000 */
[----:B------:R-:W-:Y:S01]  /*0d50*/  IMAD.MOV R6, RZ, RZ, -R4 ;  /* 0x000000ffff067224 */ /* 0x000fe200078e0a04 */
[----:B------:R-:W-:Y:S01]  /*0d60*/  LOP3.LUT R5, R14, R5, RZ, 0xc0, !PT ;  /* 0x000000050e057212 */ /* 0x000fe200078ec0ff */
[----:B------:R-:W-:Y:S02]  /*0d70*/  @P2 IMAD R3, R13, R12, R0 ;  /* 0x0000000c0d032224 */ /* 0x000fe400078e0200 */
[----:B------:R-:W-:Y:S01]  /*0d80*/  IMAD R10, R10, R4, R11 ;  /* 0x000000040a0a7224 */ /* 0x000fe200078e020b */
[----:B------:R-:W-:Y:S01]  /*0d90*/  MOV R4, 0x1 ;  /* 0x0000000100047802 */ /* 0x000fe20000000f00 */
[----:B0-----:R-:W-:-:S02]  /*0da0*/  IMAD R0, R6, R27, R28 ;  /* 0x0000001b06007224 */ /* 0x001fc400078e021c */
[----:B------:R-:W-:Y:S02]  /*0db0*/  IMAD R3, R10, R22, R3 ;  /* 0x000000160a037224 */ /* 0x000fe400078e0203 */
[----:B------:R-:W-:-:S05]  /*0dc0*/  IMAD R0, R0, R19, R5 ;  /* 0x0000001300007224 */ /* 0x000fca00078e0205 */
[----:B------:R-:W-:Y:S02]  /*0dd0*/  SEL R19, R0, R3, !P2 ;  /* 0x0000000300137207 */ /* 0x000fe40005000000 */
[----:B------:R-:W-:Y:S02]  /*0de0*/  SEL R22, R3, R0, !P2 ;  /* 0x0000000003167207 */ /* 0x000fe40005000000 */
[----:B------:R-:W-:-:S07]  /*0df0*/  PRMT R3, R4, 0x7610, R3 ;  /* 0x0000761004037816 */ /* 0x000fce0000000003 */
.L_x_5:
[----:B------:R-:W-:-:S08]  /*0e00*/  NOP ;  /* 0x0000000000007918 */ /* 0x000fd00000000000 */
[----:B------:R-:W0:Y:S02]  /*0e10*/  USETMAXREG.TRY_ALLOC.CTAPOOL UP0, 0xe8 ;  /* 0x000000e8000079c8 */ /* 0x000e240008000600 */
[----:B0-----:R-:W-:-:S13]  /*0e20*/  PLOP3.LUT P0, PT, PT, PT, UP0, 0x80, 0x0 ;  /* 0x000000000000781c */ /* 0x001fda0003f0f008 */
[----:B------:R-:W-:Y:S05]  /*0e30*/  @!P0 BRA `(.L_x_5) ;  /* 0xfffffffc00f08947 */ /* 0x000fea000383ffff */
[----:B------:R-:W-:Y:S01]  /*0e40*/  ULDC.64 UR4, c[0x0][0x598] ;  /* 0x0001660000047ab9 */ /* 0x000fe20000000a00 */
[----:B------:R-:W-:Y:S01]  /*0e50*/  ULDC.64 UR36, c[0x0][0x208] ;  /* 0x0000820000247ab9 */ /* 0x000fe20000000a00 */
[----:B------:R-:W-:-:S04]  /*0e60*/  ISETP.NE.U32.AND P0, PT, RZ, UR4, PT ;  /* 0x00000004ff007c0c */ /* 0x000fc8000bf05070 */
[----:B------:R-:W-:-:S13]  /*0e70*/  ISETP.NE.AND.EX P0, PT, RZ, UR5, PT, P0 ;  /* 0x00000005ff007c0c */ /* 0x000fda000bf05300 */
[----:B------:R-:W-:Y:S05]  /*0e80*/  @!P0 BRA `(.L_x_8) ;  /* 0x00000000001c8947 */ /* 0x000fea0003800000 */
[----:B------:R-:W0:Y:S02]  /*0e90*/  LDC.64 R4, c[0x0][0x598] ;  /* 0x00016600ff047b82 */ /* 0x000e240000000a00 */
[----:B0-----:R-:W2:Y:S02]  /*0ea0*/  LDG.E.64 R4, desc[UR36][R4.64] ;  /* 0x0000002404047981 */ /* 0x001ea4000c1e1b00 */
[----:B--2---:R-:W-:-:S04]  /*0eb0*/  ISETP.NE.U32.AND P0, PT, R4, RZ, PT ;  /* 0x000000ff0400720c */ /* 0x004fc80003f05070 */
[----:B------:R-:W-:-:S13]  /*0ec0*/  ISETP.NE.AND.EX P0, PT, R5, RZ, PT, P0 ;  /* 0x000000ff0500720c */ /* 0x000fda0003f05300 */
[----:B------:R-:W-:Y:S05]  /*0ed0*/  @!P0 BRA `(.L_x_8) ;  /* 0x0000000000088947 */ /* 0x000fea0003800000 */
[----:B------:R0:W5:Y:S01]  /*0ee0*/  LD.E R217, desc[UR36][R4.64] ;  /* 0x0000002404d97980 */ /* 0x000162000c101900 */
[----:B------:R-:W-:Y:S05]  /*0ef0*/  BRA `(.L_x_9) ;  /* 0x0000000000247947 */ /* 0x000fea0003800000 */
.L_x_8:
[----:B------:R-:W-:Y:S02]  /*0f00*/  ULDC.64 UR4, c[0x0][0x588] ;  /* 0x0001620000047ab9 */ /* 0x000fe40000000a00 */
[----:B------:R-:W-:-:S04]  /*0f10*/  ISETP.NE.U32.AND P0, PT, RZ, UR4, PT ;  /* 0x00000004ff007c0c */ /* 0x000fc8000bf05070 */
[----:B------:R-:W-:-:S13]  /*0f20*/  ISETP.NE.AND.EX P0, PT, RZ, UR5, PT, P0 ;  /* 0x00000005ff007c0c */ /* 0x000fda000bf05300 */
[----:B------:R-:W-:Y:S05]  /*0f30*/  @!P0 BRA `(.L_x_10) ;  /* 0x00000000000c8947 */ /* 0x000fea0003800000 */
[----:B------:R-:W0:Y:S02]  /*0f40*/  LDC.64 R4, c[0x0][0x588] ;  /* 0x00016200ff047b82 */ /* 0x000e240000000a00 */
[----:B0-----:R1:W5:Y:S01]  /*0f50*/  LDG.E R217, desc[UR36][R4.64] ;  /* 0x0000002404d97981 */ /* 0x001362000c1e1900 */
[----:B------:R-:W-:Y:S05]  /*0f60*/  BRA `(.L_x_9) ;  /* 0x0000000000087947 */ /* 0x000fea0003800000 */
.L_x_10:
[----:B------:R-:W-:Y:S02]  /*0f70*/  ULDC UR4, c[0x0][0x580] ;  /* 0x0001600000047ab9 */ /* 0x000fe40000000800 */
[----:B------:R-:W-:-:S07]  /*0f80*/  IMAD.U32 R217, RZ, RZ, UR4 ;  /* 0x00000004ffd97e24 */ /* 0x000fce000f8e00ff */
.L_x_9:
[----:B------:R-:W-:Y:S02]  /*0f90*/  ULDC.64 UR4, c[0x0][0x5a0] ;  /* 0x0001680000047ab9 */ /* 0x000fe40000000a00 */
[----:B------:R-:W-:-:S04]  /*0fa0*/  ISETP.NE.U32.AND P0, PT, RZ, UR4, PT ;  /* 0x00000004ff007c0c */ /* 0x000fc8000bf05070 */
[----:B------:R-:W-:-:S13]  /*0fb0*/  ISETP.NE.AND.EX P0, PT, RZ, UR5, PT, P0 ;  /* 0x00000005ff007c0c */ /* 0x000fda000bf05300 */
[----:B------:R-:W-:Y:S05]  /*0fc0*/  @!P0 BRA `(.L_x_11) ;  /* 0x00000000001c8947 */ /* 0x000fea0003800000 */
[----:B01----:R-:W0:Y:S02]  /*0fd0*/  LDC.64 R4, c[0x0][0x5a0] ;  /* 0x00016800ff047b82 */ /* 0x003e240000000a00 */
[----:B0-----:R-:W2:Y:S02]  /*0fe0*/  LDG.E.64 R4, desc[UR36][R4.64] ;  /* 0x0000002404047981 */ /* 0x001ea4000c1e1b00 */
[----:B--2---:R-:W-:-:S04]  /*0ff0*/  ISETP.NE.U32.AND P0, PT, R4, RZ, PT ;  /* 0x000000ff0400720c */ /* 0x004fc80003f05070 */
[----:B------:R-:W-:-:S13]  /*1000*/  ISETP.NE.AND.EX P0, PT, R5, RZ, PT, P0 ;  /* 0x000000ff0500720c */ /* 0x000fda0003f05300 */
[----:B------:R-:W-:Y:S05]  /*1010*/  @!P0 BRA `(.L_x_11) ;  /* 0x0000000000088947 */ /* 0x000fea0003800000 */
[----:B------:R0:W5:Y:S01]  /*1020*/  LD.E R216, desc[UR36][R4.64] ;  /* 0x0000002404d87980 */ /* 0x000162000c101900 */
[----:B------:R-:W-:Y:S05]  /*1030*/  BRA `(.L_x_12) ;  /* 0x0000000000247947 */ /* 0x000fea0003800000 */
.L_x_11:
[----:B------:R-:W-:Y:S02]  /*1040*/  ULDC.64 UR4, c[0x0][0x590] ;  /* 0x0001640000047ab9 */ /* 0x000fe40000000a00 */
[----:B------:R-:W-:-:S04]  /*1050*/  ISETP.NE.U32.AND P0, PT, RZ, UR4, PT ;  /* 0x00000004ff007c0c */ /* 0x000fc8000bf05070 */
[----:B------:R-:W-:-:S13]  /*1060*/  ISETP.NE.AND.EX P0, PT, RZ, UR5, PT, P0 ;  /* 0x00000005ff007c0c */ /* 0x000fda000bf05300 */
[----:B------:R-:W-:Y:S05]  /*1070*/  @!P0 BRA `(.L_x_13) ;  /* 0x00000000000c8947 */ /* 0x000fea0003800000 */
[----:B01----:R-:W0:Y:S02]  /*1080*/  LDC.64 R4, c[0x0][0x590] ;  /* 0x00016400ff047b82 */ /* 0x003e240000000a00 */
[----:B0-----:R1:W5:Y:S01]  /*1090*/  LDG.E R216, desc[UR36][R4.64] ;  /* 0x0000002404d87981 */ /* 0x001362000c1e1900 */
[----:B------:R-:W-:Y:S05]  /*10a0*/  BRA `(.L_x_12) ;  /* 0x0000000000087947 */ /* 0x000fea0003800000 */
.L_x_13:
[----:B------:R-:W-:Y:S02]  /*10b0*/  ULDC UR4, c[0x0][0x584] ;  /* 0x0001610000047ab9 */ /* 0x000fe40000000800 */
[----:B------:R-:W-:-:S07]  /*10c0*/  IMAD.U32 R216, RZ, RZ, UR4 ;  /* 0x00000004ffd87e24 */ /* 0x000fce000f8e00ff */
.L_x_12:
[----:B------:R-:W-:-:S13]  /*10d0*/  LOP3.LUT P0, RZ, R3, 0xff, RZ, 0xc0, !PT ;  /* 0x000000ff03ff7812 */ /* 0x000fda000780c0ff */
[----:B------:R-:W-:Y:S05]  /*10e0*/  @!P0 EXIT ;  /* 0x000000000000894d */ /* 0x000fea0003800000 */
[----:B------:R-:W-:Y:S01]  /*10f0*/  ULDC UR4, c[0x0][0x28c] ;  /* 0x0000a30000047ab9 */ /* 0x000fe20000000800 */
[----:B------:R-:W-:Y:S01]  /*1100*/  UMOV UR38, URZ ;  /* 0x0000003f00267c82 */ /* 0x000fe20008000000 */
[----:B------:R-:W-:Y:S01]  /*1110*/  UIADD3 UR4, UR4, 0xf, URZ ;  /* 0x0000000f04047890 */ /* 0x000fe2000fffe03f */
[----:B------:R-:W-:-:S03]  /*1120*/  UMOV UR39, URZ ;  /* 0x0000003f00277c82 */ /* 0x000fc60008000000 */
[----:B------:R-:W-:-:S04]  /*1130*/  USHF.R.S32.HI UR5, URZ, 0x1f, UR4 ;  /* 0x0000001f3f057899 */ /* 0x000fc80008011404 */
[----:B------:R-:W-:-:S04]  /*1140*/  ULEA.HI UR5, UR5, UR4, URZ, 0x4 ;  /* 0x0000000405057291 */ /* 0x000fc8000f8f203f */
[----:B------:R-:W-:-:S12]  /*1150*/  USHF.R.S32.HI UR41, URZ, 0x4, UR5 ;  /* 0x000000043f297899 */ /* 0x000fd80008011405 */
.L_x_415:
[----:B------:R-:W-:Y:S01]  /*1160*/  LOP3.LUT R0, R18, 0x80, RZ, 0xc0, !PT ;  /* 0x0000008012007812 */ /* 0x000fe200078ec0ff */
[----:B------:R-:W2:Y:S01]  /*1170*/  S2UR UR6, SR_CgaCtaId ;  /* 0x00000000000679c3 */ /* 0x000ea20000008800 */
[----:B------:R-:W-:Y:S02]  /*1180*/  UMOV UR42, 0x400 ;  /* 0x00000400002a7882 */ /* 0x000fe40000000000 */
[----:B------:R-:W-:-:S06]  /*1190*/  SHF.R.U32.HI R0, RZ, 0x7, R0 ;  /* 0x00000007ff007819 */ /* 0x000fcc0000011600 */
[----:B---3--:R-:W3:Y:S01]  /*11a0*/  SHFL.IDX PT, R0, R0, RZ, 0x1f ;  /* 0x00001fff00007589 */ /* 0x008ee200000e0000 */
[----:B--2---:R-:W-:Y:S01]  /*11b0*/  ULEA UR42, UR6, UR42, 0x18 ;  /* 0x0000002a062a7291 */ /* 0x004fe2000f8ec03f */
[----:B---3--:R-:W-:-:S13]  /*11c0*/  R2UR UR4, R0 ;  /* 0x00000000000472ca */ /* 0x008fda00000e0000 */
[----:B------:R-:W-:-:S04]  /*11d0*/  ULEA.HI UR5, UR4, UR4, URZ, 0x1 ;  /* 0x0000000404057291 */ /* 0x000fc8000f8f083f */
[----:B------:R-:W-:-:S04]  /*11e0*/  ULOP3.LUT UR5, UR5, 0x1ffffe, URZ, 0xc0, !UPT ;  /* 0x001ffffe05057892 */ /* 0x000fc8000f8ec03f */
[----:B------:R-:W-:-:S03]  /*11f0*/  UIADD3 UR5, UR4, -UR5, URZ ;  /* 0x8000000504057290 */ /* 0x000fc6000fffe03f */
[----:B------:R-:W-:Y:S01]  /*1200*/  ULDC UR4, c[0x0][0x28c] ;  /* 0x0000a30000047ab9 */ /* 0x000fe20000000800 */
[----:B------:R-:W-:Y:S01]  /*1210*/  ULEA UR5, UR5, UR42, 0xb ;  /* 0x0000002a05057291 */ /* 0x000fe2000f8e583f */
[----:B------:R-:W-:-:S03]  /*1220*/  ISETP.LT.AND P0, PT, RZ, UR4, PT ;  /* 0x00000004ff007c0c */ /* 0x000fc6000bf01270 */
[----:B------:R-:W-:-:S04]  /*1230*/  UIADD3 UR5, UR5, 0x200, URZ ;  /* 0x0000020005057890 */ /* 0x000fc8000fffe03f */
[----:B------:R-:W-:-:S04]  /*1240*/  USHF.R.U32.HI UR5, URZ, 0x4, UR5 ;  /* 0x000000043f057899 */ /* 0x000fc80008011605 */
[----:B------:R-:W-:Y:S02]  /*1250*/  ULOP3.LUT UR44, UR5, 0x3fff, URZ, 0xc0, !UPT ;  /* 0x00003fff052c7892 */ /* 0x000fe4000f8ec03f */
[----:B-1--45:R-:W-:Y:S10]  /*1260*/  @P0 BRA `(.L_x_14) ;  /* 0x0000000000400947 */ /* 0x032ff40003800000 */
[----:B------:R-:W-:Y:S01]  /*1270*/  MOV R0, 0x0 ;  /* 0x0000000000007802 */ /* 0x000fe20000000f00 */
[----:B------:R-:W-:Y:S01]  /*1280*/  ULDC.64 UR4, c[0x4][0x68] ;  /* 0x01001a0000047ab9 */ /* 0x000fe20000000a00 */
[----:B------:R-:W-:Y:S01]  /*1290*/  ULDC.64 UR6, c[0x4][0x8] ;  /* 0x0100020000067ab9 */ /* 0x000fe20000000a00 */
[----:B01----:R-:W-:Y:S01]  /*12a0*/  IMAD.U32 R4, RZ, RZ, UR4 ;  /* 0x00000004ff047e24 */ /* 0x003fe2000f8e00ff */
[----:B------:R0:W1:Y:S01]  /*12b0*/  LDC.64 R14, c[0x4][R0] ;  /* 0x01000000000e7b82 */ /* 0x0000620000000a00 */
[----:B------:R-:W-:Y:S01]  /*12c0*/  IMAD.U32 R5, RZ, RZ, UR5 ;  /* 0x00000005ff057e24 */ /* 0x000fe2000f8e00ff */
[----:B------:R-:W-:Y:S01]  /*12d0*/  ULDC.64 UR4, c[0x4][0x70] ;  /* 0x01001c0000047ab9 */ /* 0x000fe20000000a00 */
[----:B------:R-:W-:Y:S01]  /*12e0*/  IMAD.U32 R10, RZ, RZ, UR6 ;  /* 0x00000006ff0a7e24 */ /* 0x000fe2000f8e00ff */
[----:B------:R-:W-:Y:S01]  /*12f0*/  MOV R8, 0x1e1 ;  /* 0x000001e100087802 */ /* 0x000fe20000000f00 */
[----:B------:R-:W-:Y:S02]  /*1300*/  IMAD.U32 R6, RZ, RZ, UR4 ;  /* 0x00000004ff067e24 */ /* 0x000fe4000f8e00ff */
[----:B------:R-:W-:-:S02]  /*1310*/  IMAD.U32 R7, RZ, RZ, UR5 ;  /* 0x00000005ff077e24 */ /* 0x000fc4000f8e00ff */
[----:B------:R-:W-:Y:S02]  /*1320*/  IMAD.U32 R11, RZ, RZ, UR7 ;  /* 0x00000007ff0b7e24 */ /* 0x000fe4000f8e00ff */
[----:B------:R-:W-:Y:S02]  /*1330*/  IMAD.MOV.U32 R12, RZ, RZ, 0x1 ;  /* 0x00000001ff0c7424 */ /* 0x000fe400078e00ff */
[----:B0-----:R-:W-:-:S07]  /*1340*/  IMAD.MOV.U32 R13, RZ, RZ, RZ ;  /* 0x000000ffff0d7224 */ /* 0x001fce00078e00ff */
[----:B------:R-:W-:-:S07]  /*1350*/  LEPC R20, `(.L_x_14) ;  /* 0x000000001014794e */ /* 0x000fce0000000000 */
[----:B-1---5:R-:W-:Y:S05]  /*1360*/  CALL.ABS.NOINC R14 ;  /* 0x000000000e007343 */ /* 0x022fea0003c00000 */
.L_x_14:
[----:B------:R-:W-:-:S06]  /*1370*/  ULOP3.LUT UR4, UR40, 0x1, URZ, 0xfc, !UPT ;  /* 0x0000000128047892 */ /* 0x000fcc000f8efc3f */
[----:B------:R-:W-:-:S05]  /*1380*/  IMAD.U32 R0, RZ, RZ, UR4 ;  /* 0x00000004ff007e24 */ /* 0x000fca000f8e00ff */
[----:B------:R-:W-:-:S13]  /*1390*/  ISETP.NE.AND P0, PT, R0, 0x3, PT ;  /* 0x000000030000780c */ /* 0x000fda0003f05270 */
[----:B------:R-:W-:Y:S05]  /*13a0*/  @!P0 BRA `(.L_x_15) ;  /* 0x0000000000048947 */ /* 0x000fea0003800000 */
[----:B------:R-:W-:Y:S01]  /*13b0*/  BPT.TRAP 0x1 ;  /* 0x000000040000795c */ /* 0x000fe20000300000 */
.L_x_15:
[----:B------:R-:W-:Y:S02]  /*13c0*/  IMAD.U32 R3, RZ, RZ, UR39 ;  /* 0x00000027ff037e24 */ /* 0x000fe4000f8e00ff */
[----:B------:R-:W-:-:S03]  /*13d0*/  IMAD.U32 R0, RZ, RZ, UR38 ;  /* 0x00000026ff007e24 */ /* 0x000fc6000f8e00ff */
[----:B------:R-:W-:Y:S02]  /*13e0*/  LEA R3, R3, UR42, 0x3 ;  /* 0x0000002a03037c11 */ /* 0x000fe4000f8e18ff */
[----:B------:R-:W-:-:S04]  /*13f0*/  SHF.L.U32 R0, R0, 0x1f, RZ ;  /* 0x0000001f00007819 */ /* 0x000fc800000006ff */
[----:B------:R2:W3:Y:S01]  /*1400*/  SYNCS.PHASECHK.TRANS64.TRYWAIT P1, [R3+URZ], R0 ;  /* 0x00000000030075a7 */ /* 0x0004e2000802017f */
[----:B------:R-:W-:Y:S05]  /*1410*/  @!P0 BRA `(.L_x_16) ;  /* 0x0000000000048947 */ /* 0x000fea0003800000 */
[----:B------:R-:W-:Y:S01]  /*1420*/  BPT.TRAP 0x1 ;  /* 0x000000040000795c */ /* 0x000fe20000300000 */
.L_x_16:
[----:B---3--:R-:W-:Y:S05]  /*1430*/  @P1 BRA `(.L_x_17) ;  /* 0x0000000000081947 */ /* 0x008fea0003800000 */
[----:B------:R-:W3:Y:S02]  /*1440*/  SYNCS.PHASECHK.TRANS64.TRYWAIT P1, [R3+URZ], R0 ;  /* 0x00000000030075a7 */ /* 0x000ee4000802017f */
[----:B---3--:R-:W-:Y:S05]  /*1450*/  @!P1 BRA `(.L_x_18) ;  /* 0x000000e800989947 */ /* 0x008fea0003800000 */
.L_x_17:
[----:B------:R-:W-:-:S04]  /*1460*/  UISETP.LT.AND UP0, UPT, UR41, 0x1, UPT ;  /* 0x000000012900788c */ /* 0x000fc8000bf01270 */
[----:B------:R-:W-:-:S06]  /*1470*/  USEL UR4, UR41, 0x1, UP0 ;  /* 0x0000000129047887 */ /* 0x000fcc0008000000 */
[----:B--23--:R-:W-:Y:S01]  /*1480*/  IMAD.U32 R0, RZ, RZ, UR4 ;  /* 0x00000004ff007e24 */ /* 0x00cfe2000f8e00ff */
[----:B------:R-:W-:Y:S05]  /*1490*/  WARPSYNC.ALL ;  /* 0x0000000000007948 */ /* 0x000fea0003800000 */
[----:B------:R-:W-:-:S04]  /*14a0*/  IADD3 R0, -R0, UR41, RZ ;  /* 0x0000002900007c10 */ /* 0x000fc8000fffe1ff */
[----:B------:R-:W-:Y:S01]  /*14b0*/  ISETP.GE.AND P1, PT, R0, 0x1, PT ;  /* 0x000000010000780c */ /* 0x000fe20003f26270 */
[----:B------:R-:W-:Y:S01]  /*14c0*/  UIADD3 UR4, UR42, 0x1b200, URZ ;  /* 0x0001b2002a047890 */ /* 0x000fe2000fffe03f */
[----:B------:R-:W-:Y:S01]  /*14d0*/  WARPGROUP.ARRIVE ;  /* 0x00000000000079c5 */ /* 0x000fe20000000000 */
[----:B------:R-:W-:Y:S02]  /*14e0*/  ULOP3.LUT UR44, UR44, 0x10000, URZ, 0xfc, !UPT ;  /* 0x000100002c2c7892 */ /* 0x000fe4000f8efc3f */
[----:B------:R-:W-:Y:S01]  /*14f0*/  USHF.R.U32.HI UR4, URZ, 0x4, UR4 ;  /* 0x000000043f047899 */ /* 0x000fe20008011604 */
[----:B------:R-:W-:Y:S01]  /*1500*/  UMOV UR5, 0xc0000010 ;  /* 0xc000001000057882 */ /* 0x000fe20000000000 */
[----:B------:R-:W-:Y:S02]  /*1510*/  UMOV UR7, 0xc0000010 ;  /* 0xc000001000077882 */ /* 0x000fe40000000000 */
[----:B------:R-:W-:-:S04]  /*1520*/  ULOP3.LUT UR4, UR4, 0x3fff, URZ, 0xc0, !UPT ;  /* 0x00003fff04047892 */ /* 0x000fc8000f8ec03f */
[----:B------:R-:W-:Y:S02]  /*1530*/  ULOP3.LUT UR10, UR4, 0x10000, URZ, 0xfc, !UPT ;  /* 0x00010000040a7892 */ /* 0x000fe4000f8efc3f */
[----:B------:R-:W-:Y:S02]  /*1540*/  UIMAD UR4, UR39, 0x180, UR44 ;  /* 0x00000180270478a4 */ /* 0x000fe4000f8e022c */
[----:B------:R-:W-:-:S09]  /*1550*/  UIMAD UR6, UR39, 0x180, UR10 ;  /* 0x00000180270678a4 */ /* 0x000fd2000f8e020a */
[----:B------:R-:W-:Y:S01]  /*1560*/  HGMMA.64x192x16.F32 R120, gdesc[UR4], RZ, !UPT, gsb0 ;  /* 0x02e00000047879f0 */ /* 0x000fe2000c0008ff */
[----:B------:R-:W-:Y:S01]  /*1570*/  UIADD3 UR4, UR4, 0x100, URZ ;  /* 0x0000010004047890 */ /* 0x000fe2000fffe03f */
[----:B------:R-:W-:Y:S01]  /*1580*/  UMOV UR5, 0xc0000010 ;  /* 0xc000001000057882 */ /* 0x000fe20000000000 */
[----:B------:R-:W-:Y:S02]  /*1590*/  WARPGROUP.DEPBAR.LE gsb0, 0x0 ;  /* 0x00008000000079c5 */ /* 0x000fe40000010000 */
[----:B------:R-:W-:-:S15]  /*15a0*/  WARPGROUP.ARRIVE ;  /* 0x00000000000079c5 */ /* 0x000fde0000000000 */
[----:B------:R-:W-:Y:S03]  /*15b0*/  HGMMA.64x192x16.F32 R24, gdesc[UR4], RZ, !UPT, gsb0 ;  /* 0x02e00000041879f0 */ /* 0x000fe6000c0008ff */
[----:B------:R-:W-:Y:S02]  /*15c0*/  WARPGROUP.DEPBAR.LE gsb0, 0x0 ;  /* 0x00008000000079c5 */ /* 0x000fe40000010000 */
[----:B------:R-:W-:Y:S05]  /*15d0*/  @!P1 BRA `(.L_x_19) ;  /* 0x0000000000cc9947 */ /* 0x000fea0003800000 */
[----:B------:R-:W-:Y:S01]  /*15e0*/  UIADD3 UR4, UR39, 0x1, URZ ;  /* 0x0000000127047890 */ /* 0x000fe2000fffe03f */
[----:B------:R-:W-:Y:S01]  /*15f0*/  IMAD.MOV.U32 R3, RZ, RZ, R0 ;  /* 0x000000ffff037224 */ /* 0x000fe200078e0000 */
[----:B------:R-:W-:Y:S02]  /*1600*/  UMOV UR9, UR39 ;  /* 0x0000002700097c82 */ /* 0x000fe40008000000 */
[----:B------:R-:W-:-:S04]  /*1610*/  UISETP.NE.AND UP0, UPT, UR4, 0x12, UPT ;  /* 0x000000120400788c */ /* 0x000fc8000bf05270 */
[----:B------:R-:W-:Y:S02]  /*1620*/  USEL UR5, URZ, 0x1, UP0 ;  /* 0x000000013f057887 */ /* 0x000fe40008000000 */
[----:B------:R-:W-:Y:S02]  /*1630*/  USEL UR8, UR4, URZ, UP0 ;  /* 0x0000003f04087287 */ /* 0x000fe40008000000 */
[----:B------:R-:W-:-:S06]  /*1640*/  ULOP3.LUT UR5, UR38, UR5, URZ, 0x3c, !UPT ;  /* 0x0000000526057292 */ /* 0x000fcc000f8e3c3f */
[----:B------:R-:W-:-:S07]  /*1650*/  MOV R6, UR5 ;  /* 0x0000000500067c02 */ /* 0x000fce0008000f00 */
.L_x_26:
[----:B------:R-:W-:Y:S05]  /*1660*/  @!P0 BRA `(.L_x_20) ;  /* 0x0000000000048947 */ /* 0x000fea0003800000 */
[----:B------:R-:W-:Y:S01]  /*1670*/  BPT.TRAP 0x1 ;  /* 0x000000040000795c */ /* 0x000fe20000300000 */
.L_x_20:
[----:B------:R-:W-:Y:S01]  /*1680*/  ULEA UR4, UR8, UR42, 0x3 ;  /* 0x0000002a08047291 */ /* 0x000fe2000f8e183f */
[----:B01----:R-:W-:-:S08]  /*1690*/  SHF.L.U32 R4, R6, 0x1f, RZ ;  /* 0x0000001f06047819 */ /* 0x003fd000000006ff */
[----:B------:R0:W1:Y:S01]  /*16a0*/  SYNCS.PHASECHK.TRANS64.TRYWAIT P1, [UR4], R4 ;  /* 0x00000004ff0075a7 */ /* 0x0000620008020144 */
[----:B------:R-:W-:Y:S05]  /*16b0*/  @!P0 BRA `(.L_x_21) ;  /* 0x0000000000048947 */ /* 0x000fea0003800000 */
[----:B------:R-:W-:Y:S01]  /*16c0*/  BPT.TRAP 0x1 ;  /* 0x000000040000795c */ /* 0x000fe20000300000 */
.L_x_21:
[----:B-1----:R-:W-:Y:S05]  /*16d0*/  @P1 BRA `(.L_x_22) ;  /* 0x0000000000081947 */ /* 0x002fea0003800000 */
[----:B------:R-:W1:Y:S02]  /*16e0*/  SYNCS.PHASECHK.TRANS64.TRYWAIT P1, [UR4], R4 ;  /* 0x00000004ff0075a7 */ /* 0x000e640008020144 */
[----:B-1----:R-:W-:Y:S05]  /*16f0*/  @!P1 BRA `(.L_x_23) ;  /* 0x000000e800049947 */ /* 0x002fea0003800000 */
.L_x_22:
[----:B------:R-:W-:Y:S01]  /*1700*/  UIMAD UR4, UR8, 0x180, UR44 ;  /* 0x00000180080478a4 */ /* 0x000fe2000f8e022c */
[----:B------:R-:W-:Y:S01]  /*1710*/  WARPGROUP.ARRIVE ;  /* 0x00000000000079c5 */ /* 0x000fe20000000000 */
[----:B------:R-:W-:Y:S01]  /*1720*/  UIMAD UR6, UR8, 0x180, UR10 ;  /* 0x00000180080678a4 */ /* 0x000fe2000f8e020a */
[----:B------:R-:W-:Y:S01]  /*1730*/  UMOV UR5, 0xc0000010 ;  /* 0xc000001000057882 */ /* 0x000fe20000000000 */
[----:B------:R-:W-:-:S07]  /*1740*/  UMOV UR7, 0xc0000010 ;  /* 0xc000001000077882 */ /* 0x000fce0000000000 */
[----:B------:R-:W-:Y:S01]  /*1750*/  HGMMA.64x192x16.F32 R120, gdesc[UR4], R120, gsb0 ;  /* 0x02e00000047879f0 */ /* 0x000fe20008000878 */
[----:B------:R-:W-:Y:S01]  /*1760*/  UIADD3 UR4, UR4, 0x100, URZ ;  /* 0x0000010004047890 */ /* 0x000fe2000fffe03f */
[----:B------:R-:W-:Y:S01]  /*1770*/  UMOV UR5, 0xc0000010 ;  /* 0xc000001000057882 */ /* 0x000fe20000000000 */
[----:B------:R-:W-:Y:S02]  /*1780*/  WARPGROUP.DEPBAR.LE gsb0, 0x0 ;  /* 0x00008000000079c5 */ /* 0x000fe40000010000 */
[----:B------:R-:W-:-:S15]  /*1790*/  WARPGROUP.ARRIVE ;  /* 0x00000000000079c5 */ /* 0x000fde0000000000 */
[----:B------:R-:W-:Y:S03]  /*17a0*/  HGMMA.64x192x16.F32 R24, gdesc[UR4], R24, gsb0 ;  /* 0x02e00000041879f0 */ /* 0x000fe60008000818 */
[----:B------:R-:W-:Y:S02]  /*17b0*/  WARPGROUP.DEPBAR.LE gsb0, 0x0 ;  /* 0x00008000000079c5 */ /* 0x000fe40000010000 */
[----:B------:R-:W-:Y:S05]  /*17c0*/  @!P0 BRA `(.L_x_24) ;  /* 0x0000000000048947 */ /* 0x000fea0003800000 */
[----:B------:R-:W-:Y:S01]  /*17d0*/  BPT.TRAP 0x1 ;  /* 0x000000040000795c */ /* 0x000fe20000300000 */
.L_x_24:
[----:B------:R-:W-:Y:S02]  /*17e0*/  UISETP.GT.U32.AND UP0, UPT, UR40, 0x1, UPT ;  /* 0x000000012800788c */ /* 0x000fe4000bf04070 */
[----:B------:R-:W-:-:S04]  /*17f0*/  ULEA UR4, UR9, UR42, 0x3 ;  /* 0x0000002a09047291 */ /* 0x000fc8000f8e183f */
[----:B------:R-:W-:Y:S01]  /*1800*/  UIADD3 UR4, UR4, 0x90, URZ ;  /* 0x0000009004047890 */ /* 0x000fe2000fffe03f */
[----:B------:R-:W-:-:S03]  /*1810*/  PLOP3.LUT P1, PT, PT, PT, UP0, 0x80, 0x0 ;  /* 0x000000000000781c */ /* 0x000fc60003f2f008 */
[----:B------:R-:W-:-:S09]  /*1820*/  UPRMT UR4, URZ, 0x654, UR4 ;  /* 0x000006543f047896 */ /* 0x000fd20008000004 */
[----:B------:R-:W-:Y:S01]  /*1830*/  SYNCS.ARRIVE.TRANS64.RED.A1T0 RZ, [UR4], RZ ;  /* 0x000000ffffff79a7 */ /* 0x000fe20008100404 */
[----:B------:R-:W-:Y:S05]  /*1840*/  @P1 BRA `(.L_x_25) ;  /* 0x0000000000041947 */ /* 0x000fea0003800000 */
[----:B------:R-:W-:Y:S01]  /*1850*/  BPT.TRAP 0x1 ;  /* 0x000000040000795c */ /* 0x000fe20000300000 */
.L_x_25:
[----:B------:R-:W-:Y:S01]  /*1860*/  UIADD3 UR8, UR8, 0x1, URZ ;  /* 0x0000000108087890 */ /* 0x000fe2000fffe03f */
[C---:B------:R-:W-:Y:S01]  /*1870*/  ISETP.GT.AND P1, PT, R3.reuse, 0x1, PT ;  /* 0x000000010300780c */ /* 0x040fe20003f24270 */
[----:B------:R-:W-:Y:S01]  /*1880*/  UIADD3 UR9, UR9, 0x1, URZ ;  /* 0x0000000109097890 */ /* 0x000fe2000fffe03f */
[----:B------:R-:W-:Y:S01]  /*1890*/  VIADD R3, R3, 0xffffffff ;  /* 0xffffffff03037836 */ /* 0x000fe20000000000 */
[----:B------:R-:W-:Y:S02]  /*18a0*/  UISETP.NE.AND UP0, UPT, UR8, 0x12, UPT ;  /* 0x000000120800788c */ /* 0x000fe4000bf05270 */
[----:B------:R-:W-:Y:S02]  /*18b0*/  UISETP.NE.AND UP1, UPT, UR9, 0x12, UPT ;  /* 0x000000120900788c */ /* 0x000fe4000bf25270 */
[----:B------:R-:W-:Y:S02]  /*18c0*/  USEL UR4, URZ, 0x1, UP0 ;  /* 0x000000013f047887 */ /* 0x000fe40008000000 */
[----:B------:R-:W-:-:S02]  /*18d0*/  USEL UR8, UR8, URZ, UP0 ;  /* 0x0000003f08087287 */ /* 0x000fc40008000000 */
[----:B------:R-:W-:Y:S02]  /*18e0*/  USEL UR9, UR9, URZ, UP1 ;  /* 0x0000003f09097287 */ /* 0x000fe40008800000 */
[----:B------:R-:W-:Y:S01]  /*18f0*/  LOP3.LUT R6, R6, UR4, RZ, 0x3c, !PT ;  /* 0x0000000406067c12 */ /* 0x000fe2000f8e3cff */
[----:B------:R-:W-:Y:S09]  /*1900*/  @P1 BRA `(.L_x_26) ;  /* 0xfffffffc00541947 */ /* 0x000ff2000383ffff */
.L_x_19:
[----:B------:R-:W2:Y:S02]  /*1910*/  LDC R3, c[0x0][0x28c] ;  /* 0x0000a300ff037b82 */ /* 0x000ea40000000800 */
[----:B--2---:R-:W-:-:S13]  /*1920*/  ISETP.GE.AND P1, PT, R3, 0x1, PT ;  /* 0x000000010300780c */ /* 0x004fda0003f26270 */
[----:B------:R-:W-:Y:S05]  /*1930*/  @!P1 BRA `(.L_x_27) ;  /* 0x0000000000389947 */ /* 0x000fea0003800000 */
[----:B------:R-:W-:Y:S05]  /*1940*/  @!P0 BRA `(.L_x_28) ;  /* 0x0000000000048947 */ /* 0x000fea0003800000 */
[----:B------:R-:W-:Y:S01]  /*1950*/  BPT.TRAP 0x1 ;  /* 0x000000040000795c */ /* 0x000fe20000300000 */
.L_x_28:
[----:B------:R-:W-:Y:S01]  /*1960*/  VIADD R0, R0, UR39 ;  /* 0x0000002700007c36 */ /* 0x000fe20008000000 */
[----:B------:R-:W-:-:S03]  /*1970*/  UISETP.GT.U32.AND UP0, UPT, UR40, 0x1, UPT ;  /* 0x000000012800788c */ /* 0x000fc6000bf04070 */
[----:B01----:R-:W-:-:S03]  /*1980*/  IMAD.WIDE.U32 R4, R0, 0x38e38e39, RZ ;  /* 0x38e38e3900047825 */ /* 0x003fc600078e00ff */
[----:B------:R-:W-:Y:S02]  /*1990*/  PLOP3.LUT P0, PT, PT, PT, UP0, 0x80, 0x0 ;  /* 0x000000000000781c */ /* 0x000fe40003f0f008 */
[----:B------:R-:W-:-:S05]  /*19a0*/  SHF.R.U32.HI R5, RZ, 0x2, R5 ;  /* 0x00000002ff057819 */ /* 0x000fca0000011605 */
[----:B------:R-:W-:-:S05]  /*19b0*/  IMAD R0, R5, -0x12, R0 ;  /* 0xffffffee05007824 */ /* 0x000fca00078e0200 */
[----:B------:R-:W-:-:S05]  /*19c0*/  LEA R0, R0, UR42, 0x3 ;  /* 0x0000002a00007c11 */ /* 0x000fca000f8e18ff */
[----:B------:R-:W-:-:S05]  /*19d0*/  VIADD R0, R0, 0x90 ;  /* 0x0000009000007836 */ /* 0x000fca0000000000 */
[----:B------:R-:W-:-:S04]  /*19e0*/  PRMT R0, RZ, 0x654, R0 ;  /* 0x00000654ff007816 */ /* 0x000fc80000000000 */
[----:B------:R2:W-:Y:S01]  /*19f0*/  SYNCS.ARRIVE.TRANS64.RED.A1T0 RZ, [R0+URZ], RZ ;  /* 0x000000ff00ff79a7 */ /* 0x0005e2000810043f */
[----:B------:R-:W-:Y:S05]  /*1a00*/  @P0 BRA `(.L_x_27) ;  /* 0x0000000000040947 */ /* 0x000fea0003800000 */
[----:B------:R-:W-:Y:S01]  /*1a10*/  BPT.TRAP 0x1 ;  /* 0x000000040000795c */ /* 0x000fe20000300000 */
.L_x_27:
[----:B------:R-:W3:Y:S01]  /*1a20*/  LDC R6, c[0x0][0x288] ;  /* 0x0000a200ff067b82 */ /* 0x000ee20000000800 */
[----:B--2---:R-:W-:Y:S01]  /*1a30*/  LOP3.LUT R0, R23, 0x1, RZ, 0xc0, !PT ;  /* 0x0000000117007812 */ /* 0x004fe200078ec0ff */
[----:B------:R-:W-:Y:S01]  /*1a40*/  IMAD R19, R19, 0xc0, RZ ;  /* 0x000000c013137824 */ /* 0x000fe200078e02ff */
[----:B------:R-:W-:Y:S01]  /*1a50*/  SHF.R.U32.HI R3, RZ, 0x2, R18 ;  /* 0x00000002ff037819 */ /* 0x000fe20000011612 */
[----:B------:R-:W-:Y:S01]  /*1a60*/  UIADD3 UR39, UR41, UR39, URZ ;  /* 0x0000002729277290 */ /* 0x000fe2000fffe03f */
[----:B01----:R-:W-:Y:S01]  /*1a70*/  LOP3.LUT R4, R18, 0x60, RZ, 0xc0, !PT ;  /* 0x0000006012047812 */ /* 0x003fe200078ec0ff */
[----:B------:R-:W-:Y:S01]  /*1a80*/  IMAD.SHL.U32 R220, R0, 0x40, RZ ;  /* 0x0000004000dc7824 */ /* 0x000fe200078e00ff */
[----:B------:R-:W-:Y:S01]  /*1a90*/  LOP3.LUT R3, R3, 0x7, RZ, 0xc0, !PT ;  /* 0x0000000703037812 */ /* 0x000fe200078ec0ff */
[----:B------:R-:W-:Y:S01]  /*1aa0*/  UISETP.GT.U32.AND UP0, UPT, UR39, 0x11, UPT ;  /* 0x000000112700788c */ /* 0x000fe2000bf04070 */
[----:B------:R-:W-:Y:S01]  /*1ab0*/  SHF.R.U32.HI R4, RZ, 0x1, R4 ;  /* 0x00000001ff047819 */ /* 0x000fe20000011604 */
[----:B------:R-:W-:Y:S01]  /*1ac0*/  USHF.R.S32.HI UR10, URZ, 0x1f, UR43 ;  /* 0x0000001f3f0a7899 */ /* 0x000fe2000801142b */
[--C-:B------:R-:W-:Y:S01]  /*1ad0*/  LOP3.LUT R220, R220, 0x40, R3.reuse, 0xe2, !PT ;  /* 0x00000040dcdc7812 */ /* 0x100fe200078ee203 */
[----:B------:R-:W-:Y:S01]  /*1ae0*/  ULDC UR7, c[0x0][0x284] ;  /* 0x0000a10000077ab9 */ /* 0x000fe20000000800 */
[-C--:B------:R-:W-:Y:S01]  /*1af0*/  IADD3 R5, RZ, -R4.reuse, -R3 ;  /* 0x80000004ff057210 */ /* 0x080fe20007ffe803 */
[----:B------:R-:W-:Y:S01]  /*1b00*/  UIMAD.WIDE.U32 UR4, UR39, 0x38e38e39, URZ ;  /* 0x38e38e39270478a5 */ /* 0x000fe2000f8e003f */
[----:B------:R-:W-:Y:S01]  /*1b10*/  LOP3.LUT R3, R18, 0x3, RZ, 0xc0, !PT ;  /* 0x0000000312037812 */ /* 0x000fe200078ec0ff */
[----:B------:R-:W-:Y:S01]  /*1b20*/  ULDC.64 UR8, c[0x0][0x5d0] ;  /* 0x0001740000087ab9 */ /* 0x000fe20000000a00 */
[----:B------:R-:W-:Y:S01]  /*1b30*/  LOP3.LUT R220, R220, R4, RZ, 0xfc, !PT ;  /* 0x00000004dcdc7212 */ /* 0x000fe200078efcff */
[----:B------:R-:W-:Y:S01]  /*1b40*/  IMAD.SHL.U32 R4, R18, 0x2, RZ ;  /* 0x0000000212047824 */ /* 0x000fe200078e00ff */
[----:B------:R-:W-:Y:S01]  /*1b50*/  UISETP.LT.U32.AND UP0, UPT, UR41, 0x12, UP0 ;  /* 0x000000122900788c */ /* 0x000fe20008701070 */
[----:B------:R-:W-:Y:S01]  /*1b60*/  IMAD R0, R0, -0x40, R5 ;  /* 0xffffffc000007824 */ /* 0x000fe200078e0205 */
[----:B------:R-:W-:Y:S01]  /*1b70*/  UISETP.GE.U32.AND UP1, UPT, UR41, 0x12, UPT ;  /* 0x000000122900788c */ /* 0x000fe2000bf26070 */
[----:B------:R-:W-:Y:S01]  /*1b80*/  IMAD.U32 R7, RZ, RZ, UR8 ;  /* 0x00000008ff077e24 */ /* 0x000fe2000f8e00ff */
[----:B------:R-:W-:Y:S01]  /*1b90*/  LOP3.LUT R4, R19, 0x6, R4, 0xf8, !PT ;  /* 0x0000000613047812 */ /* 0x000fe200078ef804 */
[----:B---3--:R-:W-:Y:S01]  /*1ba0*/  IMAD R8, R3, -0x2, R6 ;  /* 0xfffffffe03087824 */ /* 0x008fe200078e0206 */
[----:B------:R-:W-:Y:S01]  /*1bb0*/  ISETP.GE.AND P0, PT, R19, R6, PT ;  /* 0x000000061300720c */ /* 0x000fe20003f06270 */
[C---:B------:R-:W-:Y:S01]  /*1bc0*/  IMAD R3, R22.reuse, 0xc0, RZ ;  /* 0x000000c016037824 */ /* 0x040fe200078e02ff */
[----:B------:R-:W-:Y:S01]  /*1bd0*/  UIMAD UR6, UR10, UR8, URZ ;  /* 0x000000080a0672a4 */ /* 0x000fe2000f8e023f */
[--C-:B------:R-:W-:Y:S01]  /*1be0*/  SHF.R.S32.HI R5, RZ, 0x1f, R4.reuse ;  /* 0x0000001fff057819 */ /* 0x100fe20000011404 */
[----:B------:R-:W-:Y:S01]  /*1bf0*/  USHF.R.U32.HI UR4, URZ, 0x2, UR5 ;  /* 0x000000023f047899 */ /* 0x000fe20008011605 */
[----:B------:R-:W-:Y:S01]  /*1c00*/  IMAD.MOV.U32 R221, RZ, RZ, RZ ;  /* 0x000000ffffdd7224 */ /* 0x000fe200078e00ff */
[----:B------:R-:W-:Y:S01]  /*1c10*/  ISETP.GE.OR P0, PT, R3, UR7, P0 ;  /* 0x0000000703007c0c */ /* 0x000fe20008706670 */
[----:B------:R-:W-:Y:S01]  /*1c20*/  USEL UR5, URZ, 0x1, !UP0 ;  /* 0x000000013f057887 */ /* 0x000fe2000c000000 */
[----:B------:R-:W-:Y:S01]  /*1c30*/  IMAD.WIDE.U32 R6, R7, UR43, R4 ;  /* 0x0000002b07067c25 */ /* 0x000fe2000f8e0004 */
[----:B------:R-:W-:Y:S01]  /*1c40*/  UIMAD UR6, UR43, UR9, UR6 ;  /* 0x000000092b0672a4 */ /* 0x000fe2000f8e0206 */
[----:B------:R-:W-:Y:S01]  /*1c50*/  IADD3 R0, -R3, UR7, R0 ;  /* 0x0000000703007c10 */ /* 0x000fe2000fffe100 */
[----:B------:R-:W-:Y:S01]  /*1c60*/  ULOP3.LUT UR38, UR38, UR5, URZ, 0x3c, !UPT ;  /* 0x0000000526267292 */ /* 0x000fe2000f8e3c3f */
[----:B------:R-:W-:Y:S01]  /*1c70*/  IMAD.WIDE R220, R22, 0xc0, R220 ;  /* 0x000000c016dc7825 */ /* 0x000fe200078e02dc */
[----:B------:R-:W-:-:S02]  /*1c80*/  UIMAD UR39, UR4, -0x12, UR39 ;  /* 0xffffffee042778a4 */ /* 0x000fc4000f8e0227 */
[----:B------:R-:W-:Y:S01]  /*1c90*/  @UP1 ULOP3.LUT UR38, UR38, 0x1, UR4, 0x78, !UPT ;  /* 0x0000000126261892 */ /* 0x000fe2000f8e7804 */
[----:B------:R-:W-:Y:S01]  /*1ca0*/  IADD3 R7, R7, UR6, RZ ;  /* 0x0000000607077c10 */ /* 0x000fe2000fffe0ff */
[----:B------:R-:W-:Y:S02]  /*1cb0*/  IMAD.IADD R3, R8, 0x1, -R19 ;  /* 0x0000000108037824 */ /* 0x000fe400078e0a13 */
[----:B------:R-:W-:Y:S01]  /*1cc0*/  IMAD.MOV.U32 R22, RZ, RZ, -0x1 ;  /* 0xffffffffff167424 */ /* 0x000fe200078e00ff */
[----:B------:R-:W-:Y:S07]  /*1cd0*/  @P0 BRA `(.L_x_29) ;  /* 0x000000bc00500947 */ /* 0x000fee0003800000 */
[----:B-----5:R-:W-:Y:S01]  /*1ce0*/  FSETP.NEU.AND P1, PT, R216, RZ, PT ;  /* 0x000000ffd800720b */ /* 0x020fe20003f2d000 */
[----:B------:R-:W-:Y:S01]  /*1cf0*/  ULDC.64 UR4, c[0x0][0x5c8] ;  /* 0x0001720000047ab9 */ /* 0x000fe20000000a00 */
[----:B------:R-:W-:Y:S01]  /*1d00*/  ISETP.GT.AND P3, PT, R0, RZ, PT ;  /* 0x000000ff0000720c */ /* 0x000fe20003f64270 */
[----:B------:R-:W-:Y:S01]  /*1d10*/  IMAD R9, R221, UR4, RZ ;  /* 0x00000004dd097c24 */ /* 0x000fe2000f8e02ff */
[----:B------:R-:W-:Y:S01]  /*1d20*/  BSSY B0, `(.L_x_29) ;  /* 0x0000bcf000007945 */ /* 0x000fe20003800000 */
[----:B------:R-:W-:Y:S01]  /*1d30*/  IMAD.WIDE.U32 R6, R220, UR4, R6 ;  /* 0x00000004dc067c25 */ /* 0x000fe2000f8e0006 */
[----:B------:R-:W-:-:S03]  /*1d40*/  ISETP.GT.AND P0, PT, R3, RZ, P3 ;  /* 0x000000ff0300720c */ /* 0x000fc60001f04270 */
[----:B------:R-:W-:-:S04]  /*1d50*/  IMAD R9, R220, UR5, R9 ;  /* 0x00000005dc097c24 */ /* 0x000fc8000f8e0209 */
[----:B------:R-:W-:Y:S01]  /*1d60*/  IMAD.IADD R223, R7, 0x1, R9 ;  /* 0x0000000107df7824 */ /* 0x000fe200078e0209 */
[----:B------:R-:W-:Y:S06]  /*1d70*/  @!P1 BRA `(.L_x_30) ;  /* 0x00000084006c9947 */ /* 0x000fec0003800000 */
[----:B------:R-:W0:Y:S01]  /*1d80*/  LDC.64 R218, c[0x0][0x5b8] ;  /* 0x00016e00ffda7b82 */ /* 0x000e220000000a00 */
[----:B------:R-:W-:-:S07]  /*1d90*/  ULDC.64 UR6, c[0x0][0x5c0] ;  /* 0x0001700000067ab9 */ /* 0x000fce0000000a00 */
[----:B------:R-:W1:Y:S08]  /*1da0*/  LDC.64 R20, c[0x0][0x5b0] ;  /* 0x00016c00ff147b82 */ /* 0x000e700000000a00 */
[----:B------:R-:W2:Y:S01]  /*1db0*/  LDC.64 R14, c[0x0][0x5a8] ;  /* 0x00016a00ff0e7b82 */ /* 0x000ea20000000a00 */
[C---:B0-----:R-:W-:Y:S02]  /*1dc0*/  IMAD R8, R218.reuse, UR10, RZ ;  /* 0x0000000ada087c24 */ /* 0x041fe4000f8e02ff */
[----:B------:R-:W-:-:S04]  /*1dd0*/  IMAD.WIDE.U32 R12, R218, UR43, R4 ;  /* 0x0000002bda0c7c25 */ /* 0x000fc8000f8e0004 */
[----:B------:R-:W-:Y:S02]  /*1de0*/  IMAD R219, R219, UR43, R8 ;  /* 0x0000002bdbdb7c24 */ /* 0x000fe4000f8e0208 */
[-C--:B-1----:R-:W-:Y:S02]  /*1df0*/  IMAD R19, R221, R20.reuse, RZ ;  /* 0x00000014dd137224 */ /* 0x082fe400078e02ff */
[----:B------:R-:W-:Y:S02]  /*1e00*/  IMAD.IADD R11, R13, 0x1, R219 ;  /* 0x000000010d0b7824 */ /* 0x000fe400078e02db */
[----:B------:R-:W-:Y:S02]  /*1e10*/  IMAD.MOV.U32 R10, RZ, RZ, R12 ;  /* 0x000000ffff0a7224 */ /* 0x000fe400078e000c */
[C---:B------:R-:W-:Y:S02]  /*1e20*/  IMAD R19, R220.reuse, R21, R19 ;  /* 0x00000015dc137224 */ /* 0x040fe400078e0213 */
[----:B------:R-:W-:-:S04]  /*1e30*/  IMAD.WIDE.U32 R8, R220, R20, R10 ;  /* 0x00000014dc087225 */ /* 0x000fc800078e000a */
[----:B------:R-:W-:Y:S01]  /*1e40*/  IMAD.IADD R7, R9, 0x1, R19 ;  /* 0x0000000109077824 */ /* 0x000fe200078e0213 */
[----:B--2---:R-:W-:-:S04]  /*1e50*/  LEA R226, P1, R8, R14, 0x1 ;  /* 0x0000000e08e27211 */ /* 0x004fc800078208ff */
[----:B------:R-:W-:-:S05]  /*1e60*/  LEA.HI.X R227, R8, R15, R7, 0x1, P1 ;  /* 0x0000000f08e37211 */ /* 0x000fca00008f0c07 */
[----:B------:R-:W2:Y:S01]  /*1e70*/  @P0 LDG.E.LTC128B.U16 R224, desc[UR36][R226.64] ;  /* 0x00000024e2e00981 */ /* 0x000ea2000c1e1520 */
[C---:B------:R-:W-:Y:S01]  /*1e80*/  LEA R8, P1, R6.reuse, UR6, 0x1 ;  /* 0x0000000606087c11 */ /* 0x040fe2000f8208ff */
[----:B------:R-:W-:Y:S03]  /*1e90*/  BSSY B1, `(.L_x_31) ;  /* 0x0000011000017945 */ /* 0x000fe60003800000 */
[----:B------:R-:W-:Y:S01]  /*1ea0*/  LEA.HI.X R9, R6, UR7, R223, 0x1, P1 ;  /* 0x0000000706097c11 */ /* 0x000fe200088f0cdf */
[----:B------:R-:W-:-:S04]  /*1eb0*/  IMAD.WIDE.U32 R222, R220, R20, R4 ;  /* 0x00000014dcde7225 */ /* 0x000fc800078e0004 */
[----:B------:R-:W-:Y:S02]  /*1ec0*/  IMAD.IADD R223, R19, 0x1, R223 ;  /* 0x0000000113df7824 */ /* 0x000fe400078e02df */
[----:B------:R-:W-:-:S04]  /*1ed0*/  IMAD.WIDE.U32 R222, R218, UR43, R222 ;  /* 0x0000002bdade7c25 */ /* 0x000fc8000f8e00de */
[----:B--2---:R-:W-:-:S05]  /*1ee0*/  HADD2.F32 R7, -RZ, R224.H0_H0 ;  /* 0x200000e0ff077230 */ /* 0x004fca0000004100 */
[----:B------:R-:W-:-:S04]  /*1ef0*/  FMUL R7, R7, R216 ;  /* 0x000000d807077220 */ /* 0x000fc80000400000 */
[----:B------:R-:W-:-:S05]  /*1f00*/  FFMA R7, R120, R217, R7 ;  /* 0x000000d978077223 */ /* 0x000fca0000000007 */
[----:B------:R-:W-:-:S04]  /*1f10*/  F2FP.F16.F32.PACK_AB R7, RZ, R7 ;  /* 0x00000007ff07723e */ /* 0x000fc800000000ff */
[----:B------:R-:W-:Y:S02]  /*1f20*/  PRMT R120, R7, 0x7610, R120 ;  /* 0x0000761007787816 */ /* 0x000fe40000000078 */
[----:B------:R-:W-:-:S03]  /*1f30*/  IADD3 R7, R219, R223, RZ ;  /* 0x000000dfdb077210 */ /* 0x000fc60007ffe0ff */
[----:B------:R0:W-:Y:S01]  /*1f40*/  @P0 STG.E.U16 desc[UR36][R8.64], R120 ;  /* 0x0000007808000986 */ /* 0x0001e2000c101524 */
[----:B------:R-:W-:-:S04]  /*1f50*/  LEA R6, P0, R222, R14, 0x1 ;  /* 0x0000000ede067211 */ /* 0x000fc800078008ff */
[----:B------:R-:W-:Y:S02]  /*1f60*/  LEA.HI.X R7, R222, R15, R7, 0x1, P0 ;  /* 0x0000000fde077211 */ /* 0x000fe400000f0c07 */
[----:B------:R-:W-:-:S13]  /*1f70*/  ISETP.GT.AND P0, PT, R3, 0x1, P3 ;  /* 0x000000010300780c */ /* 0x000fda0001f04270 */
[----:B0-----:R-:W-:Y:S05]  /*1f80*/  @!P0 BRA `(.L_x_32) ;  /* 0x0000000000048947 */ /* 0x001fea0003800000 */
[----:B------:R0:W5:Y:S02]  /*1f90*/  LDG.E.LTC128B.U16 R224, desc[UR36][R6.64+0x2] ;  /* 0x0000022406e07981 */ /* 0x000164000c1e1520 */
.L_x_32:
[----:B------:R-:W-:Y:S05]  /*1fa0*/  BSYNC B1 ;  /* 0x0000000000017941 */ /* 0x000fea0003800000 */
.L_x_31:
[----:B-----5:R-:W-:-:S05]  /*1fb0*/  HADD2.F32 R223, -RZ, R224.H0_H0 ;  /* 0x200000e0ffdf7230 */ /* 0x020fca0000004100 */
[----:B------:R-:W-:-:S04]  /*1fc0*/  FMUL R120, R223, R216 ;  /* 0x000000d8df787220 */ /* 0x000fc80000400000 */
[----:B------:R-:W-:-:S05]  /*1fd0*/  FFMA R120, R121, R217, R120 ;  /* 0x000000d979787223 */ /* 0x000fca0000000078 */
[----:B------:R-:W-:-:S04]  /*1fe0*/  F2FP.F16.F32.PACK_AB R120, RZ, R120 ;  /* 0x00000078ff78723e */ /* 0x000fc800000000ff */
[----:B------:R-:W-:Y:S01]  /*1ff0*/  PRMT R121, R120, 0x7610, R121 ;  /* 0x0000761078797816 */ /* 0x000fe20000000079 */
[----:B------:R-:W-:-:S04]  /*2000*/  IMAD.SHL.U32 R120, R20, 0x8, RZ ;  /* 0x0000000814787824 */ /* 0x000fc800078e00ff */
[----:B------:R1:W-:Y:S01]  /*2010*/  @P0 STG.E.U16 desc[UR36][R8.64+0x2], R121 ;  /* 0x0000027908000986 */ /* 0x0003e2000c101524 */
[----:B------:R-:W-:-:S04]  /*2020*/  ISETP.GT.AND P0, PT, R0, 0x8, PT ;  /* 0x000000080000780c */ /* 0x000fc80003f04270 */
[----:B------:R-:W-:Y:S02]  /*2030*/  ISETP.GT.AND P1, PT, R3, RZ, P0 ;  /* 0x000000ff0300720c */ /* 0x000fe40000724270 */
[----:B-1----:R-:W-:-:S03]  /*2040*/  SHF.L.U64.HI R121, R20, 0x3, R21 ;  /* 0x0000000314797819 */ /* 0x002fc60000010215 */
[----:B------:R-:W-:-:S04]  /*2050*/  IMAD.WIDE.U32 R222, R220, R20, R120 ;  /* 0x00000014dcde7225 */ /* 0x000fc800078e0078 */
[----:B------:R-:W-:Y:S01]  /*2060*/  IMAD.IADD R19, R19, 0x1, R223 ;  /* 0x0000000113137824 */ /* 0x000fe200078e02df */
[----:B------:R-:W-:-:S05]  /*2070*/  IADD3 R223, P2, R12, R222, RZ ;  /* 0x000000de0cdf7210 */ /* 0x000fca0007f5e0ff */
[----:B------:R-:W-:Y:S01]  /*2080*/  IMAD.X R226, R19, 0x1, R11, P2 ;  /* 0x0000000113e27824 */ /* 0x000fe200010e060b */
[----:B------:R-:W-:-:S04]  /*2090*/  LEA R228, P2, R223, R14, 0x1 ;  /* 0x0000000edfe47211 */ /* 0x000fc800078408ff */
[--C-:B------:R-:W-:Y:S02]  /*20a0*/  LEA.HI.X R229, R223, R15, R226.reuse, 0x1, P2 ;  /* 0x0000000fdfe57211 */ /* 0x100fe400010f0ce2 */
[----:B------:R-:W-:-:S06]  /*20b0*/  PRMT R226, R224, 0x7610, R226 ;  /* 0x00007610e0e27816 */ /* 0x000fcc00000000e2 */
[----:B------:R-:W2:Y:S01]  /*20c0*/  @P1 LDG.E.LTC128B.U16 R226, desc[UR36][R228.64] ;  /* 0x00000024e4e21981 */ /* 0x000ea2000c1e1520 */
[----:B------:R-:W-:Y:S01]  /*20d0*/  IADD3 R224, P2, R4, R222, RZ ;  /* 0x000000de04e07210 */ /* 0x000fe20007f5e0ff */
[----:B------:R-:W-:Y:S01]  /*20e0*/  IMAD.U32 R227, RZ, RZ, UR4 ;  /* 0x00000004ffe37e24 */ /* 0x000fe2000f8e00ff */
[----:B------:R-:W-:Y:S03]  /*20f0*/  BSSY B1, `(.L_x_33) ;  /* 0x0000014000017945 */ /* 0x000fe60003800000 */
[----:B------:R-:W-:Y:S02]  /*2100*/  IMAD.X R225, R5, 0x1, R19, P2 ;  /* 0x0000000105e17824 */ /* 0x000fe400010e0613 */
[----:B------:R-:W-:-:S04]  /*2110*/  IMAD.WIDE.U32 R224, R218, UR43, R224 ;  /* 0x0000002bdae07c25 */ /* 0x000fc8000f8e00e0 */
[----:B------:R-:W-:Y:S01]  /*2120*/  IMAD.IADD R19, R219, 0x1, R225 ;  /* 0x00000001db137824 */ /* 0x000fe200078e02e1 */
[----:B------:R-:W-:-:S04]  /*2130*/  LEA R222, P2, R224, R14, 0x1 ;  /* 0x0000000ee0de7211 */ /* 0x000fc800078408ff */
[----:B------:R-:W-:Y:S02]  /*2140*/  LEA.HI.X R223, R224, R15, R19, 0x1, P2 ;  /* 0x0000000fe0df7211 */ /* 0x000fe400010f0c13 */
[----:B------:R-:W-:-:S04]  /*2150*/  MOV R224, UR5 ;  /* 0x0000000500e07c02 */ /* 0x000fc80008000f00 */
[----:B------:R-:W-:Y:S01]  /*2160*/  SHF.L.U64.HI R227, R227, 0x4, R224 ;  /* 0x00000004e3e37819 */ /* 0x000fe200000102e0 */
[----:B--2---:R-:W-:-:S05]  /*2170*/  HADD2.F32 R19, -RZ, R226.H0_H0 ;  /* 0x200000e2ff137230 */ /* 0x004fca0000004100 */
[----:B------:R-:W-:-:S04]  /*2180*/  FMUL R19, R19, R216 ;  /* 0x000000d813137220 */ /* 0x000fc80000400000 */
[----:B------:R-:W-:Y:S01]  /*2190*/  FFMA R122, R122, R217, R19 ;  /* 0x000000d97a7a7223 */ /* 0x000fe20000000013 */
[----:B------:R-:W-:-:S04]  /*21a0*/  IMAD.U32 R19, RZ, RZ, UR4 ;  /* 0x00000004ff137e24 */ /* 0x000fc8000f8e00ff */
[----:B------:R-:W-:Y:S01]  /*21b0*/  IMAD.SHL.U32 R19, R19, 0x10, RZ ;  /* 0x0000001013137824 */ /* 0x000fe200078e00ff */
[----:B------:R-:W-:-:S04]  /*21c0*/  F2FP.F16.F32.PACK_AB R122, RZ, R122 ;  /* 0x0000007aff7a723e */ /* 0x000fc800000000ff */
[----:B------:R-:W-:-:S05]  /*21d0*/  IADD3 R224, P2, R19, R8, RZ ;  /* 0x0000000813e07210 */ /* 0x000fca0007f5e0ff */
[----:B------:R-:W-:-:S05]  /*21e0*/  IMAD.X R225, R227, 0x1, R9, P2 ;  /* 0x00000001e3e17824 */ /* 0x000fca00010e0609 */
[----:B------:R1:W-:Y:S01]  /*21f0*/  @P1 STG.E.U16 desc[UR36][R224.64], R122 ;  /* 0x0000007ae0001986 */ /* 0x0003e2000c101524 */
[----:B------:R-:W-:-:S13]  /*2200*/  ISETP.GT.AND P1, PT, R3, 0x1, P0 ;  /* 0x000000010300780c */ /* 0x000fda0000724270 */
[----:B-1----:R-:W-:Y:S05]  /*2210*/  @!P1 BRA `(.L_x_34) ;  /* 0x0000000000049947 */ /* 0x002fea0003800000 */
[----:B------:R1:W5:Y:S02]  /*2220*/  LDG.E.LTC128B.U16 R226, desc[UR36][R222.64+0x2] ;  /* 0x00000224dee27981 */ /* 0x000364000c1e1520 */
.L_x_34:
[----:B------:R-:W-:Y:S05]  /*2230*/  BSYNC B1 ;  /* 0x0000000000017941 */ /* 0x000fea0003800000 */
.L_x_33:
[----:B-----5:R-:W-:Y:S01]  /*2240*/  HADD2.F32 R229, -RZ, R226.H0_H0 ;  /* 0x200000e2ffe57230 */ /* 0x020fe20000004100 */
[----:B------:R-:W-:Y:S01]  /*2250*/  ISETP.GT.AND P2, PT, R3, 0x8, P3 ;  /* 0x000000080300780c */ /* 0x000fe20001f44270 */
[----:B------:R-:W-:Y:S03]  /*2260*/  BSSY B1, `(.L_x_35) ;  /* 0x000000a000017945 */ /* 0x000fe60003800000 */
[----:B------:R-:W-:-:S04]  /*2270*/  FMUL R122, R229, R216 ;  /* 0x000000d8e57a7220 */ /* 0x000fc80000400000 */
[----:B------:R-:W-:Y:S01]  /*2280*/  FFMA R122, R123, R217, R122 ;  /* 0x000000d97b7a7223 */ /* 0x000fe2000000007a */
[----:B------:R-:W-:-:S04]  /*2290*/  @P1 IMAD.MOV.U32 R123, RZ, RZ, R225 ;  /* 0x000000ffff7b1224 */ /* 0x000fc800078e00e1 */
[----:B------:R-:W-:-:S04]  /*22a0*/  F2FP.F16.F32.PACK_AB R122, RZ, R122 ;  /* 0x0000007aff7a723e */ /* 0x000fc800000000ff */
[----:B------:R-:W-:Y:S01]  /*22b0*/  PRMT R228, R122, 0x7610, R228 ;  /* 0x000076107ae47816 */ /* 0x000fe200000000e4 */
[----:B------:R-:W-:-:S05]  /*22c0*/  @P1 IMAD.MOV.U32 R122, RZ, RZ, R224 ;  /* 0x000000ffff7a1224 */ /* 0x000fca00078e00e0 */
[----:B------:R2:W-:Y:S01]  /*22d0*/  @P1 STG.E.U16 desc[UR36][R122.64+0x2], R228 ;  /* 0x000002e47a001986 */ /* 0x0005e2000c101524 */
[----:B------:R-:W-:Y:S05]  /*22e0*/  @!P2 BRA `(.L_x_36) ;  /* 0x000000000004a947 */ /* 0x000fea0003800000 */
[----:B------:R3:W5:Y:S02]  /*22f0*/  LDG.E.LTC128B.U16 R226, desc[UR36][R6.64+0x10] ;  /* 0x0000102406e27981 */ /* 0x000764000c1e1520 */
.L_x_36:
[----:B------:R-:W-:Y:S05]  /*2300*/  BSYNC B1 ;  /* 0x0000000000017941 */ /* 0x000fea0003800000 */
.L_x_35:
[----:B--2--5:R-:W-:Y:S01]  /*2310*/  HADD2.F32 R123, -RZ, R226.H0_H0 ;  /* 0x200000e2ff7b7230 */ /* 0x024fe20000004100 */
[----:B------:R-:W-:Y:S01]  /*2320*/  ISETP.GT.AND P1, PT, R3, 0x9, P3 ;  /* 0x000000090300780c */ /* 0x000fe20001f24270 */
[----:B------:R-:W-:Y:S03]  /*2330*/  BSSY B1, `(.L_x_37) ;  /* 0x0000007000017945 */ /* 0x000fe60003800000 */
[----:B------:R-:W-:-:S04]  /*2340*/  FMUL R123, R123, R216 ;  /* 0x000000d87b7b7220 */ /* 0x000fc80000400000 */
[----:B------:R-:W-:-:S05]  /*2350*/  FFMA R123, R124, R217, R123 ;  /* 0x000000d97c7b7223 */ /* 0x000fca000000007b */
[----:B------:R-:W-:-:S05]  /*2360*/  F2FP.F16.F32.PACK_AB R123, RZ, R123 ;  /* 0x0000007bff7b723e */ /* 0x000fca00000000ff */
[----:B------:R2:W-:Y:S01]  /*2370*/  @P2 STG.E.U16 desc[UR36][R8.64+0x10], R123 ;  /* 0x0000107b08002986 */ /* 0x0005e2000c101524 */
[----:B------:R-:W-:Y:S05]  /*2380*/  @!P1 BRA `(.L_x_38) ;  /* 0x0000000000049947 */ /* 0x000fea0003800000 */
[----:B------:R4:W5:Y:S02]  /*2390*/  LDG.E.LTC128B.U16 R226, desc[UR36][R6.64+0x12] ;  /* 0x0000122406e27981 */ /* 0x000964000c1e1520 */
.L_x_38:
[----:B------:R-:W-:Y:S05]  /*23a0*/  BSYNC B1 ;  /* 0x0000000000017941 */ /* 0x000fea0003800000 */
.L_x_37:
        /* <DEDUP_REMOVED lines=9> */
.L_x_40:
[----:B------:R-:W-:Y:S05]  /*2440*/  BSYNC B1 ;  /* 0x0000000000017941 */ /* 0x000fea0003800000 */
.L_x_39:
[----:B-----5:R-:W-:Y:S01]  /*2450*/  HADD2.F32 R123, -RZ, R226.H0_H0 ;  /* 0x200000e2ff7b7230 */ /* 0x020fe20000004100 */
[----:B------:R-:W-:Y:S01]  /*2460*/  ISETP.GT.AND P1, PT, R3, 0x9, P0 ;  /* 0x000000090300780c */ /* 0x000fe20000724270 */
[----:B--2---:R-:W-:Y:S01]  /*2470*/  @P2 IMAD.MOV.U32 R122, RZ, RZ, R224 ;  /* 0x000000ffff7a2224 */ /* 0x004fe200078e00e0 */
[----:B------:R-:W-:Y:S02]  /*2480*/  BSSY B1, `(.L_x_41) ;  /* 0x0000009000017945 */ /* 0x000fe40003800000 */
[----:B------:R-:W-:-:S04]  /*2490*/  FMUL R123, R123, R216 ;  /* 0x000000d87b7b7220 */ /* 0x000fc80000400000 */
[----:B------:R-:W-:-:S05]  /*24a0*/  FFMA R123, R126, R217, R123 ;  /* 0x000000d97e7b7223 */ /* 0x000fca000000007b */
[----:B------:R-:W-:-:S04]  /*24b0*/  F2FP.F16.F32.PACK_AB R123, RZ, R123 ;  /* 0x0000007bff7b723e */ /* 0x000fc800000000ff */
[----:B------:R-:W-:Y:S01]  /*24c0*/  PRMT R124, R123, 0x7610, R124 ;  /* 0x000076107b7c7816 */ /* 0x000fe2000000007c */
[----:B------:R-:W-:-:S05]  /*24d0*/  @P2 IMAD.MOV.U32 R123, RZ, RZ, R225 ;  /* 0x000000ffff7b2224 */ /* 0x000fca00078e00e1 */
[----:B------:R2:W-:Y:S01]  /*24e0*/  @P2 STG.E.U16 desc[UR36][R122.64+0x10], R124 ;  /* 0x0000107c7a002986 */ /* 0x0005e2000c101524 */
[----:B------:R-:W-:Y:S05]  /*24f0*/  @!P1 BRA `(.L_x_42) ;  /* 0x0000000000049947 */ /* 0x000fea0003800000 */
[----:B------:R0:W5:Y:S02]  /*2500*/  LDG.E.LTC128B.U16 R226, desc[UR36][R222.64+0x12] ;  /* 0x00001224dee27981 */ /* 0x000164000c1e1520 */
.L_x_42:
[----:B------:R-:W-:Y:S05]  /*2510*/  BSYNC B1 ;  /* 0x0000000000017941 */ /* 0x000fea0003800000 */
.L_x_41:
[----:B--2--5:R-:W-:Y:S01]  /*2520*/  HADD2.F32 R123, -RZ, R226.H0_H0 ;  /* 0x200000e2ff7b7230 */ /* 0x024fe20000004100 */
[----:B------:R-:W-:Y:S01]  /*2530*/  ISETP.GT.AND P2, PT, R3, 0x10, P3 ;  /* 0x000000100300780c */ /* 0x000fe20001f44270 */
[----:B------:R-:W-:Y:S03]  /*2540*/  BSSY B1, `(.L_x_43) ;  /* 0x000000a000017945 */ /* 0x000fe60003800000 */
[----:B------:R-:W-:Y:S01]  /*2550*/  FMUL R122, R123, R216 ;  /* 0x000000d87b7a7220 */ /* 0x000fe20000400000 */
[----:B------:R-:W-:-:S03]  /*2560*/  @P1 MOV R123, R225 ;  /* 0x000000e1007b1202 */ /* 0x000fc60000000f00 */
[----:B------:R-:W-:-:S05]  /*2570*/  FFMA R122, R127, R217, R122 ;  /* 0x000000d97f7a7223 */ /* 0x000fca000000007a */
[----:B------:R-:W-:-:S04]  /*2580*/  F2FP.F16.F32.PACK_AB R122, RZ, R122 ;  /* 0x0000007aff7a723e */ /* 0x000fc800000000ff */
[----:B------:R-:W-:Y:S01]  /*2590*/  PRMT R124, R122, 0x7610, R124 ;  /* 0x000076107a7c7816 */ /* 0x000fe2000000007c */
[----:B------:R-:W-:-:S05]  /*25a0*/  @P1 IMAD.MOV.U32 R122, RZ, RZ, R224 ;  /* 0x000000ffff7a1224 */ /* 0x000fca00078e00e0 */
[----:B------:R2:W-:Y:S01]  /*25b0*/  @P1 STG.E.U16 desc[UR36][R122.64+0x12], R124 ;  /* 0x0000127c7a001986 */ /* 0x0005e2000c101524 */
[----:B------:R-:W-:Y:S05]  /*25c0*/  @!P2 BRA `(.L_x_44) ;  /* 0x000000000004a947 */ /* 0x000fea0003800000 */
[----:B------:R0:W5:Y:S02]  /*25d0*/  LDG.E.LTC128B.U16 R226, desc[UR36][R6.64+0x20] ;  /* 0x0000202406e27981 */ /* 0x000164000c1e1520 */
.L_x_44:
[----:B------:R-:W-:Y:S05]  /*25e0*/  BSYNC B1 ;  /* 0x0000000000017941 */ /* 0x000fea0003800000 */
.L_x_43:
        /* <DEDUP_REMOVED lines=9> */
.L_x_46:
[----:B------:R-:W-:Y:S05]  /*2680*/  BSYNC B1 ;  /* 0x0000000000017941 */ /* 0x000fea0003800000 */
.L_x_45:
        /* <DEDUP_REMOVED lines=9> */
.L_x_48:
[----:B------:R-:W-:Y:S05]  /*2720*/  BSYNC B1 ;  /* 0x0000000000017941 */ /* 0x000fea0003800000 */
.L_x_47:
        /* <DEDUP_REMOVED lines=12> */
.L_x_50:
[----:B------:R-:W-:Y:S05]  /*27f0*/  BSYNC B1 ;  /* 0x0000000000017941 */ /* 0x000fea0003800000 */
.L_x_49:
[----:B--2--5:R-:W-:Y:S01]  /*2800*/  HADD2.F32 R123, -RZ, R226.H0_H0 ;  /* 0x200000e2ff7b7230 */ /* 0x024fe20000004100 */
[----:B------:R-:W-:Y:S01]  /*2810*/  ISETP.GT.AND P2, PT, R3, 0x18, P3 ;  /* 0x000000180300780c */ /* 0x000fe20001f44270 */
[----:B------:R-:W-:Y:S03]  /*2820*/  BSSY B1, `(.L_x_51) ;  /* 0x000000a000017945 */ /* 0x000fe60003800000 */
[----:B------:R-:W-:Y:S01]  /*2830*/  FMUL R122, R123, R216 ;  /* 0x000000d87b7a7220 */ /* 0x000fe20000400000 */
[----:B------:R-:W-:-:S03]  /*2840*/  @P1 IMAD.MOV.U32 R123, RZ, RZ, R225 ;  /* 0x000000ffff7b1224 */ /* 0x000fc600078e00e1 */
[----:B------:R-:W-:-:S05]  /*2850*/  FFMA R122, R131, R217, R122 ;  /* 0x000000d9837a7223 */ /* 0x000fca000000007a */
[----:B------:R-:W-:-:S04]  /*2860*/  F2FP.F16.F32.PACK_AB R122, RZ, R122 ;  /* 0x0000007aff7a723e */ /* 0x000fc800000000ff */
[----:B------:R-:W-:Y:S01]  /*2870*/  PRMT R124, R122, 0x7610, R124 ;  /* 0x000076107a7c7816 */ /* 0x000fe2000000007c */
[----:B------:R-:W-:-:S05]  /*2880*/  @P1 IMAD.MOV.U32 R122, RZ, RZ, R224 ;  /* 0x000000ffff7a1224 */ /* 0x000fca00078e00e0 */
[----:B------:R2:W-:Y:S01]  /*2890*/  @P1 STG.E.U16 desc[UR36][R122.64+0x22], R124 ;  /* 0x0000227c7a001986 */ /* 0x0005e2000c101524 */
[----:B------:R-:W-:Y:S05]  /*28a0*/  @!P2 BRA `(.L_x_52) ;  /* 0x000000000004a947 */ /* 0x000fea0003800000 */
[----:B------:R0:W5:Y:S02]  /*28b0*/  LDG.E.LTC128B.U16 R226, desc[UR36][R6.64+0x30] ;  /* 0x0000302406e27981 */ /* 0x000164000c1e1520 */
.L_x_52:
[----:B------:R-:W-:Y:S05]  /*28c0*/  BSYNC B1 ;  /* 0x0000000000017941 */ /* 0x000fea0003800000 */
.L_x_51:
        /* <DEDUP_REMOVED lines=9> */
.L_x_54:
[----:B------:R-:W-:Y:S05]  /*2960*/  BSYNC B1 ;  /* 0x0000000000017941 */ /* 0x000fea0003800000 */
.L_x_53:
        /* <DEDUP_REMOVED lines=9> */
.L_x_56:
[----:B------:R-:W-:Y:S05]  /*2a00*/  BSYNC B1 ;  /* 0x0000000000017941 */ /* 0x000fea0003800000 */
.L_x_55:
        /* <DEDUP_REMOVED lines=12> */
.L_x_58:
[----:B------:R-:W-:Y:S05]  /*2ad0*/  BSYNC B1 ;  /* 0x0000000000017941 */ /* 0x000fea0003800000 */
.L_x_57:
        /* <DEDUP_REMOVED lines=12> */
.L_x_60:
[----:B------:R-:W-:Y:S05]  /*2ba0*/  BSYNC B1 ;  /* 0x0000000000017941 */ /* 0x000fea0003800000 */
.L_x_59:
        /* <DEDUP_REMOVED lines=9> */
.L_x_62:
[----:B------:R-:W-:Y:S05]  /*2c40*/  BSYNC B1 ;  /* 0x0000000000017941 */ /* 0x000fea0003800000 */
.L_x_61:
        /* <DEDUP_REMOVED lines=9> */
.L_x_64:
[----:B------:R-:W-:Y:S05]  /*2ce0*/  BSYNC B1 ;  /* 0x0000000000017941 */ /* 0x000fea0003800000 */
.L_x_63:
        /* <DEDUP_REMOVED lines=12> */
.L_x_66:
[----:B------:R-:W-:Y:S05]  /*2db0*/  BSYNC B1 ;  /* 0x0000000000017941 */ /* 0x000fea0003800000 */
.L_x_65:
        /* <DEDUP_REMOVED lines=12> */
.L_x_68:
[----:B------:R-:W-:Y:S05]  /*2e80*/  BSYNC B1 ;  /* 0x0000000000017941 */ /* 0x000fea0003800000 */
.L_x_67:
        /* <DEDUP_REMOVED lines=9> */
.L_x_70:
[----:B------:R-:W-:Y:S05]  /*2f20*/  BSYNC B1 ;  /* 0x0000000000017941 */ /* 0x000fea0003800000 */
.L_x_69:
        /* <DEDUP_REMOVED lines=9> */
.L_x_72:
[----:B------:R-:W-:Y:S05]  /*2fc0*/  BSYNC B1 ;  /* 0x0000000000017941 */ /* 0x000fea0003800000 */
.L_x_71:
        /* <DEDUP_REMOVED lines=12> */
.L_x_74:
[----:B------:R-:W-:Y:S05]  /*3090*/  BSYNC B1 ;  /* 0x0000000000017941 */ /* 0x000fea0003800000 */
.L_x_73:
        /* <DEDUP_REMOVED lines=12> */
.L_x_76:
[----:B------:R-:W-:Y:S05]  /*3160*/  BSYNC B1 ;  /* 0x0000000000017941 */ /* 0x000fea0003800000 */
.L_x_75:
        /* <DEDUP_REMOVED lines=9> */
.L_x_78:
[----:B------:R-:W-:Y:S05]  /*3200*/  BSYNC B1 ;  /* 0x0000000000017941 */ /* 0x000fea0003800000 */
.L_x_77:
        /* <DEDUP_REMOVED lines=9> */
.L_x_80:
[----:B------:R-:W-:Y:S05]  /*32a0*/  BSYNC B1 ;  /* 0x0000000000017941 */ /* 0x000fea0003800000 */
.L_x_79:
        /* <DEDUP_REMOVED lines=12> */
.L_x_82:
[----:B------:R-:W-:Y:S05]  /*3370*/  BSYNC B1 ;  /* 0x0000000000017941 */ /* 0x000fea0003800000 */
.L_x_81:
        /* <DEDUP_REMOVED lines=12> */
.L_x_84:
[----:B------:R-:W-:Y:S05]  /*3440*/  BSYNC B1 ;  /* 0x0000000000017941 */ /* 0x000fea0003800000 */
.L_x_83:
        /* <DEDUP_REMOVED lines=9> */
.L_x_86:
[----:B------:R-:W-:Y:S05]  /*34e0*/  BSYNC B1 ;  /* 0x0000000000017941 */ /* 0x000fea0003800000 */
.L_x_85:
        /* <DEDUP_REMOVED lines=9> */
.L_x_88:
[----:B------:R-:W-:Y:S05]  /*3580*/  BSYNC B1 ;  /* 0x0000000000017941 */ /* 0x000fea0003800000 */
.L_x_87:
        /* <DEDUP_REMOVED lines=12> */
.L_x_90:
[----:B------:R-:W-:Y:S05]  /*3650*/  BSYNC B1 ;  /* 0x0000000000017941 */ /* 0x000fea0003800000 */
.L_x_89:
        /* <DEDUP_REMOVED lines=12> */
.L_x_92:
[----:B------:R-:W-:Y:S05]  /*3720*/  BSYNC B1 ;  /* 0x0000000000017941 */ /* 0x000fea0003800000 */
.L_x_91:
        /* <DEDUP_REMOVED lines=9> */
.L_x_94:
[----:B------:R-:W-:Y:S05]  /*37c0*/  BSYNC B1 ;  /* 0x0000000000017941 */ /* 0x000fea0003800000 */
.L_x_93:
        /* <DEDUP_REMOVED lines=9> */
.L_x_96:
[----:B------:R-:W-:Y:S05]  /*3860*/  BSYNC B1 ;  /* 0x0000000000017941 */ /* 0x000fea0003800000 */
.L_x_95:
        /* <DEDUP_REMOVED lines=12> */
.L_x_98:
[----:B------:R-:W-:Y:S05]  /*3930*/  BSYNC B1 ;  /* 0x0000000000017941 */ /* 0x000fea0003800000 */
.L_x_97:
        /* <DEDUP_REMOVED lines=12> */
.L_x_100:
[----:B------:R-:W-:Y:S05]  /*3a00*/  BSYNC B1 ;  /* 0x0000000000017941 */ /* 0x000fea0003800000 */
.L_x_99:
        /* <DEDUP_REMOVED lines=9> */
.L_x_102:
[----:B------:R-:W-:Y:S05]  /*3aa0*/  BSYNC B1 ;  /* 0x0000000000017941 */ /* 0x000fea0003800000 */
.L_x_101:
        /* <DEDUP_REMOVED lines=9> */
.L_x_104:
[----:B------:R-:W-:Y:S05]  /*3b40*/  BSYNC B1 ;  /* 0x0000000000017941 */ /* 0x000fea0003800000 */
.L_x_103:
        /* <DEDUP_REMOVED lines=12> */
.L_x_106:
[----:B------:R-:W-:Y:S05]  /*3c10*/  BSYNC B1 ;  /* 0x0000000000017941 */ /* 0x000fea0003800000 */
.L_x_105:
        /* <DEDUP_REMOVED lines=12> */
.L_x_108:
[----:B------:R-:W-:Y:S05]  /*3ce0*/  BSYNC B1 ;  /* 0x0000000000017941 */ /* 0x000fea0003800000 */
.L_x_107:
        /* <DEDUP_REMOVED lines=9> */
.L_x_110:
[----:B------:R-:W-:Y:S05]  /*3d80*/  BSYNC B1 ;  /* 0x0000000000017941 */ /* 0x000fea0003800000 */
.L_x_109:
        /* <DEDUP_REMOVED lines=9> */
.L_x_112:
[----:B------:R-:W-:Y:S05]  /*3e20*/  BSYNC B1 ;  /* 0x0000000000017941 */ /* 0x000fea0003800000 */
.L_x_111:
        /* <DEDUP_REMOVED lines=12> */
.L_x_114:
[----:B------:R-:W-:Y:S05]  /*3ef0*/  BSYNC B1 ;  /* 0x0000000000017941 */ /* 0x000fea0003800000 */
.L_x_113:
        /* <DEDUP_REMOVED lines=12> */
.L_x_116:
[----:B------:R-:W-:Y:S05]  /*3fc0*/  BSYNC B1 ;  /* 0x0000000000017941 */ /* 0x000fea0003800000 */
.L_x_115:
        /* <DEDUP_REMOVED lines=9> */
.L_x_118:
[----:B------:R-:W-:Y:S05]  /*4060*/  BSYNC B1 ;  /* 0x0000000000017941 */ /* 0x000fea0003800000 */
.L_x_117:
        /* <DEDUP_REMOVED lines=9> */
.L_x_120:
[----:B------:R-:W-:Y:S05]  /*4100*/  BSYNC B1 ;  /* 0x0000000000017941 */ /* 0x000fea0003800000 */
.L_x_119:
        /* <DEDUP_REMOVED lines=12> */
.L_x_122:
[----:B------:R-:W-:Y:S05]  /*41d0*/  BSYNC B1 ;  /* 0x0000000000017941 */ /* 0x000fea0003800000 */
.L_x_121:
        /* <DEDUP_REMOVED lines=12> */
.L_x_124:
[----:B------:R-:W-:Y:S05]  /*42a0*/  BSYNC B1 ;  /* 0x0000000000017941 */ /* 0x000fea0003800000 */
.L_x_123:
        /* <DEDUP_REMOVED lines=9> */
.L_x_126:
[----:B------:R-:W-:Y:S05]  /*4340*/  BSYNC B1 ;  /* 0x0000000000017941 */ /* 0x000fea0003800000 */
.L_x_125:
        /* <DEDUP_REMOVED lines=9> */
.L_x_128:
[----:B------:R-:W-:Y:S05]  /*43e0*/  BSYNC B1 ;  /* 0x0000000000017941 */ /* 0x000fea0003800000 */
.L_x_127:
        /* <DEDUP_REMOVED lines=12> */
.L_x_130:
[----:B------:R-:W-:Y:S05]  /*44b0*/  BSYNC B1 ;  /* 0x0000000000017941 */ /* 0x000fea0003800000 */
.L_x_129:
        /* <DEDUP_REMOVED lines=12> */
.L_x_132:
[----:B------:R-:W-:Y:S05]  /*4580*/  BSYNC B1 ;  /* 0x0000000000017941 */ /* 0x000fea0003800000 */
.L_x_131:
        /* <DEDUP_REMOVED lines=9> */
.L_x_134:
[----:B------:R-:W-:Y:S05]  /*4620*/  BSYNC B1 ;  /* 0x0000000000017941 */ /* 0x000fea0003800000 */
.L_x_133:
        /* <DEDUP_REMOVED lines=9> */
.L_x_136:
[----:B------:R-:W-:Y:S05]  /*46c0*/  BSYNC B1 ;  /* 0x0000000000017941 */ /* 0x000fea0003800000 */
.L_x_135:
        /* <DEDUP_REMOVED lines=12> */
.L_x_138:
[----:B------:R-:W-:Y:S05]  /*4790*/  BSYNC B1 ;  /* 0x0000000000017941 */ /* 0x000fea0003800000 */
.L_x_137:
        /* <DEDUP_REMOVED lines=12> */
.L_x_140:
[----:B------:R-:W-:Y:S05]  /*4860*/  BSYNC B1 ;  /* 0x0000000000017941 */ /* 0x000fea0003800000 */
.L_x_139:
        /* <DEDUP_REMOVED lines=9> */
.L_x_142:
[----:B------:R-:W-:Y:S05]  /*4900*/  BSYNC B1 ;  /* 0x0000000000017941 */ /* 0x000fea0003800000 */
.L_x_141:
        /* <DEDUP_REMOVED lines=9> */
.L_x_144:
[----:B------:R-:W-:Y:S05]  /*49a0*/  BSYNC B1 ;  /* 0x0000000000017941 */ /* 0x000fea0003800000 */
.L_x_143:
        /* <DEDUP_REMOVED lines=12> */
.L_x_146:
[----:B------:R-:W-:Y:S05]  /*4a70*/  BSYNC B1 ;  /* 0x0000000000017941 */ /* 0x000fea0003800000 */
.L_x_145:
        /* <DEDUP_REMOVED lines=12> */
.L_x_148:
[----:B------:R-:W-:Y:S05]  /*4b40*/  BSYNC B1 ;  /* 0x0000000000017941 */ /* 0x000fea0003800000 */
.L_x_147:
        /* <DEDUP_REMOVED lines=9> */
.L_x_150:
[----:B------:R-:W-:Y:S05]  /*4be0*/  BSYNC B1 ;  /* 0x0000000000017941 */ /* 0x000fea0003800000 */
.L_x_149:
        /* <DEDUP_REMOVED lines=9> */
.L_x_152:
[----:B------:R-:W-:Y:S05]  /*4c80*/  BSYNC B1 ;  /* 0x0000000000017941 */ /* 0x000fea0003800000 */
.L_x_151:
        /* <DEDUP_REMOVED lines=12> */
.L_x_154:
[----:B------:R-:W-:Y:S05]  /*4d50*/  BSYNC B1 ;  /* 0x0000000000017941 */ /* 0x000fea0003800000 */
.L_x_153:
        /* <DEDUP_REMOVED lines=12> */
.L_x_156:
[----:B------:R-:W-:Y:S05]  /*4e20*/  BSYNC B1 ;  /* 0x0000000000017941 */ /* 0x000fea0003800000 */
.L_x_155:
        /* <DEDUP_REMOVED lines=9> */
.L_x_158:
[----:B------:R-:W-:Y:S05]  /*4ec0*/  BSYNC B1 ;  /* 0x0000000000017941 */ /* 0x000fea0003800000 */
.L_x_157:
        /* <DEDUP_REMOVED lines=9> */
.L_x_160:
[----:B------:R-:W-:Y:S05]  /*4f60*/  BSYNC B1 ;  /* 0x0000000000017941 */ /* 0x000fea0003800000 */
.L_x_159:
        /* <DEDUP_REMOVED lines=12> */
.L_x_162:
[----:B------:R-:W-:Y:S05]  /*5030*/  BSYNC B1 ;  /* 0x0000000000017941 */ /* 0x000fea0003800000 */
.L_x_161:
        /* <DEDUP_REMOVED lines=12> */
.L_x_164:
[----:B------:R-:W-:Y:S05]  /*5100*/  BSYNC B1 ;  /* 0x0000000000017941 */ /* 0x000fea0003800000 */
.L_x_163:
        /* <DEDUP_REMOVED lines=9> */
.L_x_166:
[----:B------:R-:W-:Y:S05]  /*51a0*/  BSYNC B1 ;  /* 0x0000000000017941 */ /* 0x000fea0003800000 */
.L_x_165:
        /* <DEDUP_REMOVED lines=9> */
.L_x_168:
[----:B------:R-:W-:Y:S05]  /*5240*/  BSYNC B1 ;  /* 0x0000000000017941 */ /* 0x000fea0003800000 */
.L_x_167:
        /* <DEDUP_REMOVED lines=12> */
.L_x_170:
[----:B------:R-:W-:Y:S05]  /*5310*/  BSYNC B1 ;  /* 0x0000000000017941 */ /* 0x000fea0003800000 */
.L_x_169:
        /* <DEDUP_REMOVED lines=12> */
.L_x_172:
[----:B------:R-:W-:Y:S05]  /*53e0*/  BSYNC B1 ;  /* 0x0000000000017941 */ /* 0x000fea0003800000 */
.L_x_171:
        /* <DEDUP_REMOVED lines=9> */
.L_x_174:
[----:B------:R-:W-:Y:S05]  /*5480*/  BSYNC B1 ;  /* 0x0000000000017941 */ /* 0x000fea0003800000 */
.L_x_173:
        /* <DEDUP_REMOVED lines=9> */
.L_x_176:
[----:B------:R-:W-:Y:S05]  /*5520*/  BSYNC B1 ;  /* 0x0000000000017941 */ /* 0x000fea0003800000 */
.L_x_175:
        /* <DEDUP_REMOVED lines=12> */
.L_x_178:
[----:B------:R-:W-:Y:S05]  /*55f0*/  BSYNC B1 ;  /* 0x0000000000017941 */ /* 0x000fea0003800000 */
.L_x_177:
        /* <DEDUP_REMOVED lines=12> */
.L_x_180:
[----:B------:R-:W-:Y:S05]  /*56c0*/  BSYNC B1 ;  /* 0x0000000000017941 */ /* 0x000fea0003800000 */
.L_x_179:
        /* <DEDUP_REMOVED lines=9> */
.L_x_182:
[----:B------:R-:W-:Y:S05]  /*5760*/  BSYNC B1 ;  /* 0x0000000000017941 */ /* 0x000fea0003800000 */
.L_x_181:
        /* <DEDUP_REMOVED lines=9> */
.L_x_184:
[----:B------:R-:W-:Y:S05]  /*5800*/  BSYNC B1 ;  /* 0x0000000000017941 */ /* 0x000fea0003800000 */
.L_x_183:
        /* <DEDUP_REMOVED lines=12> */
.L_x_186:
[----:B------:R-:W-:Y:S05]  /*58d0*/  BSYNC B1 ;  /* 0x0000000000017941 */ /* 0x000fea0003800000 */
.L_x_185:
        /* <DEDUP_REMOVED lines=12> */
.L_x_188:
[----:B------:R-:W-:Y:S05]  /*59a0*/  BSYNC B1 ;  /* 0x0000000000017941 */ /* 0x000fea0003800000 */
.L_x_187:
        /* <DEDUP_REMOVED lines=9> */
.L_x_190:
[----:B------:R-:W-:Y:S05]  /*5a40*/  BSYNC B1 ;  /* 0x0000000000017941 */ /* 0x000fea0003800000 */
.L_x_189:
        /* <DEDUP_REMOVED lines=9> */
.L_x_192:
[----:B------:R-:W-:Y:S05]  /*5ae0*/  BSYNC B1 ;  /* 0x0000000000017941 */ /* 0x000fea0003800000 */
.L_x_191:
        /* <DEDUP_REMOVED lines=12> */
.L_x_194:
[----:B------:R-:W-:Y:S05]  /*5bb0*/  BSYNC B1 ;  /* 0x0000000000017941 */ /* 0x000fea0003800000 */
.L_x_193:
        /* <DEDUP_REMOVED lines=12> */
.L_x_196:
[----:B------:R-:W-:Y:S05]  /*5c80*/  BSYNC B1 ;  /* 0x0000000000017941 */ /* 0x000fea0003800000 */
.L_x_195:
        /* <DEDUP_REMOVED lines=9> */
.L_x_198:
[----:B------:R-:W-:Y:S05]  /*5d20*/  BSYNC B1 ;  /* 0x0000000000017941 */ /* 0x000fea0003800000 */
.L_x_197:
        /* <DEDUP_REMOVED lines=9> */
.L_x_200:
[----:B------:R-:W-:Y:S05]  /*5dc0*/  BSYNC B1 ;  /* 0x0000000000017941 */ /* 0x000fea0003800000 */
.L_x_199:
        /* <DEDUP_REMOVED lines=12> */
.L_x_202:
[----:B------:R-:W-:Y:S05]  /*5e90*/  BSYNC B1 ;  /* 0x0000000000017941 */ /* 0x000fea0003800000 */
.L_x_201:
        /* <DEDUP_REMOVED lines=12> */
.L_x_204:
[----:B------:R-:W-:Y:S05]  /*5f60*/  BSYNC B1 ;  /* 0x0000000000017941 */ /* 0x000fea0003800000 */
.L_x_203:
        /* <DEDUP_REMOVED lines=9> */
.L_x_206:
[----:B------:R-:W-:Y:S05]  /*6000*/  BSYNC B1 ;  /* 0x0000000000017941 */ /* 0x000fea0003800000 */
.L_x_205:
        /* <DEDUP_REMOVED lines=9> */
.L_x_208:
[----:B------:R-:W-:Y:S05]  /*60a0*/  BSYNC B1 ;  /* 0x0000000000017941 */ /* 0x000fea0003800000 */
.L_x_207:
        /* <DEDUP_REMOVED lines=12> */
.L_x_210:
[----:B------:R-:W-:Y:S05]  /*6170*/  BSYNC B1 ;  /* 0x0000000000017941 */ /* 0x000fea0003800000 */
.L_x_209:
        /* <DEDUP_REMOVED lines=12> */
.L_x_212:
[----:B------:R-:W-:Y:S05]  /*6240*/  BSYNC B1 ;  /* 0x0000000000017941 */ /* 0x000fea0003800000 */
.L_x_211:
        /* <DEDUP_REMOVED lines=9> */
.L_x_214:
[----:B------:R-:W-:Y:S05]  /*62e0*/  BSYNC B1 ;  /* 0x0000000000017941 */ /* 0x000fea0003800000 */
.L_x_213:
[----:B0--345:R-:W-:Y:S01]  /*62f0*/  HADD2.F32 R7, -RZ, R226.H0_H0 ;  /* 0x200000e2ff077230 */ /* 0x039fe20000004100 */
        /* <DEDUP_REMOVED lines=11> */
.L_x_216:
[----:B------:R-:W-:Y:S05]  /*63b0*/  BSYNC B1 ;  /* 0x0000000000017941 */ /* 0x000fea0003800000 */
.L_x_215:
[----:B0----5:R-:W-:Y:S01]  /*63c0*/  HADD2.F32 R7, -RZ, R226.H0_H0 ;  /* 0x200000e2ff077230 */ /* 0x021fe20000004100 */
[----:B------:R-:W-:Y:S01]  /*63d0*/  ISETP.GT.AND P1, PT, R3, 0xb9, P0 ;  /* 0x000000b90300780c */ /* 0x000fe20000724270 */
[----:B------:R-:W-:Y:S01]  /*63e0*/  @P2 IMAD.MOV.U32 R6, RZ, RZ, R224 ;  /* 0x000000ffff062224 */ /* 0x000fe200078e00e0 */
[----:B------:R-:W-:Y:S01]  /*63f0*/  BSSY B1, `(.L_x_217) ;  /* 0x000000a000017945 */ /* 0x000fe20003800000 */
[----:B------:R-:W-:Y:S01]  /*6400*/  IADD3 R127, P0, R220, 0x80, RZ ;  /* 0x00000080dc7f7810 */ /* 0x000fe20007f1e0ff */
[----:B------:R-:W-:-:S04]  /*6410*/  FMUL R7, R7, R216 ;  /* 0x000000d807077220 */ /* 0x000fc80000400000 */
[----:B------:R-:W-:-:S05]  /*6420*/  FFMA R7, R214, R217, R7 ;  /* 0x000000d9d6077223 */ /* 0x000fca0000000007 */
[----:B------:R-:W-:-:S04]  /*6430*/  F2FP.F16.F32.PACK_AB R7, RZ, R7 ;  /* 0x00000007ff07723e */ /* 0x000fc800000000ff */
[----:B------:R-:W-:Y:S02]  /*6440*/  PRMT R122, R7, 0x7610, R122 ;  /* 0x00007610077a7816 */ /* 0x000fe4000000007a */
[----:B------:R-:W-:-:S05]  /*6450*/  @P2 MOV R7, R225 ;  /* 0x000000e100072202 */ /* 0x000fca0000000f00 */
[----:B------:R0:W-:Y:S01]  /*6460*/  @P2 STG.E.U16 desc[UR36][R6.64+0x170], R122 ;  /* 0x0001707a06002986 */ /* 0x0001e2000c101524 */
[----:B------:R-:W-:Y:S05]  /*6470*/  @!P1 BRA `(.L_x_218) ;  /* 0x0000000000049947 */ /* 0x000fea0003800000 */
[----:B------:R4:W5:Y:S02]  /*6480*/  LDG.E.LTC128B.U16 R226, desc[UR36][R222.64+0x172] ;  /* 0x00017224dee27981 */ /* 0x000964000c1e1520 */
.L_x_218:
[----:B------:R-:W-:Y:S05]  /*6490*/  BSYNC B1 ;  /* 0x0000000000017941 */ /* 0x000fea0003800000 */
.L_x_217:
[----:B0----5:R-:W-:Y:S01]  /*64a0*/  HADD2.F32 R7, -RZ, R226.H0_H0 ;  /* 0x200000e2ff077230 */ /* 0x021fe20000004100 */
[----:B------:R-:W-:Y:S01]  /*64b0*/  BSSY B1, `(.L_x_219) ;  /* 0x0000011000017945 */ /* 0x000fe20003800000 */
[----:B------:R-:W-:Y:S01]  /*64c0*/  IMAD.X R221, RZ, RZ, R221, P0 ;  /* 0x000000ffffdd7224 */ /* 0x000fe200000e06dd */
[----:B------:R-:W-:Y:S02]  /*64d0*/  ISETP.GT.AND P0, PT, R0, 0x80, PT ;  /* 0x000000800000780c */ /* 0x000fe40003f04270 */
[----:B------:R-:W-:Y:S01]  /*64e0*/  FMUL R6, R7, R216 ;  /* 0x000000d807067220 */ /* 0x000fe20000400000 */
[----:B------:R-:W-:Y:S01]  /*64f0*/  IMAD R122, R221, R20, RZ ;  /* 0x00000014dd7a7224 */ /* 0x000fe200078e02ff */
[----:B------:R-:W-:Y:S02]  /*6500*/  ISETP.GT.AND P3, PT, R3, RZ, P0 ;  /* 0x000000ff0300720c */ /* 0x000fe40000764270 */
[----:B------:R-:W-:Y:S01]  /*6510*/  FFMA R215, R215, R217, R6 ;  /* 0x000000d9d7d77223 */ /* 0x000fe20000000006 */
[----:B------:R-:W-:-:S02]  /*6520*/  IMAD R125, R127, R21, R122 ;  /* 0x000000157f7d7224 */ /* 0x000fc400078e027a */
[----:B------:R-:W-:Y:S02]  /*6530*/  IMAD.WIDE.U32 R6, R127, R20, R10 ;  /* 0x000000147f067225 */ /* 0x000fe400078e000a */
[----:B------:R-:W-:Y:S02]  /*6540*/  F2FP.F16.F32.PACK_AB R215, RZ, R215 ;  /* 0x000000d7ffd7723e */ /* 0x000fe400000000ff */
[----:B------:R-:W-:Y:S01]  /*6550*/  IMAD.IADD R7, R7, 0x1, R125 ;  /* 0x0000000107077824 */ /* 0x000fe200078e027d */
[C---:B------:R-:W-:Y:S02]  /*6560*/  LEA R122, P2, R6.reuse, R14, 0x1 ;  /* 0x0000000e067a7211 */ /* 0x040fe400078408ff */
[----:B------:R0:W-:Y:S02]  /*6570*/  @P1 STG.E.U16 desc[UR36][R224.64+0x172], R215 ;  /* 0x000172d7e0001986 */ /* 0x0001e4000c101524 */
[----:B--2---:R-:W-:Y:S01]  /*6580*/  LEA.HI.X R123, R6, R15, R7, 0x1, P2 ;  /* 0x0000000f067b7211 */ /* 0x004fe200010f0c07 */
[----:B------:R-:W-:Y:S01]  /*6590*/  IMAD.WIDE.U32 R6, R127, R20, R4 ;  /* 0x000000147f067225 */ /* 0x000fe200078e0004 */
[----:B------:R-:W-:Y:S07]  /*65a0*/  @!P3 BRA `(.L_x_220) ;  /* 0x000000000004b947 */ /* 0x000fee0003800000 */
[----:B------:R2:W5:Y:S02]  /*65b0*/  LDG.E.LTC128B.U16 R226, desc[UR36][R122.64] ;  /* 0x000000247ae27981 */ /* 0x000564000c1e1520 */
.L_x_220:
[----:B------:R-:W-:Y:S05]  /*65c0*/  BSYNC B1 ;  /* 0x0000000000017941 */ /* 0x000fea0003800000 */
.L_x_219:
[----:B-----5:R-:W-:Y:S01]  /*65d0*/  HADD2.F32 R21, -RZ, R226.H0_H0 ;  /* 0x200000e2ff157230 */ /* 0x020fe20000004100 */
[----:B------:R-:W-:Y:S01]  /*65e0*/  ISETP.GT.AND P2, PT, R3, 0x1, P0 ;  /* 0x000000010300780c */ /* 0x000fe20000744270 */
[----:B------:R-:W-:Y:S01]  /*65f0*/  IMAD.IADD R7, R125, 0x1, R7 ;  /* 0x000000017d077824 */ /* 0x000fe200078e0207 */
[----:B------:R-:W-:Y:S01]  /*6600*/  BSSY B1, `(.L_x_221) ;  /* 0x0000010000017945 */ /* 0x000fe20003800000 */
[----:B------:R-:W-:Y:S02]  /*6610*/  IMAD.U32 R129, RZ, RZ, UR4 ;  /* 0x00000004ff817e24 */ /* 0x000fe4000f8e00ff */
[----:B------:R-:W-:Y:S01]  /*6620*/  FMUL R21, R21, R216 ;  /* 0x000000d815157220 */ /* 0x000fe20000400000 */
[----:B--2---:R-:W-:-:S04]  /*6630*/  IMAD.WIDE.U32 R122, R218, UR43, R6 ;  /* 0x0000002bda7a7c25 */ /* 0x004fc8000f8e0006 */
[----:B------:R-:W-:Y:S01]  /*6640*/  FFMA R21, R24, R217, R21 ;  /* 0x000000d918157223 */ /* 0x000fe20000000015 */
[----:B------:R-:W-:Y:S01]  /*6650*/  IMAD.U32 R7, RZ, RZ, UR4 ;  /* 0x00000004ff077e24 */ /* 0x000fe2000f8e00ff */
[----:B------:R-:W-:Y:S01]  /*6660*/  LEA R6, P1, R129, R8, 0x8 ;  /* 0x0000000881067211 */ /* 0x000fe200078240ff */
[----:B------:R-:W-:Y:S01]  /*6670*/  IMAD.U32 R124, RZ, RZ, UR5 ;  /* 0x00000005ff7c7e24 */ /* 0x000fe2000f8e00ff */
[C---:B------:R-:W-:Y:S01]  /*6680*/  LEA R8, P4, R122.reuse, R14, 0x1 ;  /* 0x0000000e7a087211 */ /* 0x040fe200078808ff */
[----:B------:R-:W-:Y:S01]  /*6690*/  IMAD.IADD R24, R219, 0x1, R123 ;  /* 0x00000001db187824 */ /* 0x000fe200078e027b */
[----:B------:R-:W-:Y:S02]  /*66a0*/  F2FP.F16.F32.PACK_AB R21, RZ, R21 ;  /* 0x00000015ff15723e */ /* 0x000fe400000000ff */
[----:B------:R-:W-:Y:S02]  /*66b0*/  LEA.HI.X R7, R7, R9, R124, 0x8, P1 ;  /* 0x0000000907077211 */ /* 0x000fe400008f447c */
[----:B------:R-:W-:-:S03]  /*66c0*/  LEA.HI.X R9, R122, R15, R24, 0x1, P4 ;  /* 0x0000000f7a097211 */ /* 0x000fc600020f0c18 */
[----:B------:R2:W-:Y:S01]  /*66d0*/  @P3 STG.E.U16 desc[UR36][R6.64], R21 ;  /* 0x0000001506003986 */ /* 0x0005e2000c101524 */
[----:B------:R-:W-:Y:S05]  /*66e0*/  @!P2 BRA `(.L_x_222) ;  /* 0x000000000004a947 */ /* 0x000fea0003800000 */
[----:B------:R0:W5:Y:S02]  /*66f0*/  LDG.E.LTC128B.U16 R226, desc[UR36][R8.64+0x2] ;  /* 0x0000022408e27981 */ /* 0x000164000c1e1520 */
.L_x_222:
[----:B------:R-:W-:Y:S05]  /*6700*/  BSYNC B1 ;  /* 0x0000000000017941 */ /* 0x000fea0003800000 */
.L_x_221:
[----:B-----5:R-:W-:Y:S01]  /*6710*/  HADD2.F32 R13, -RZ, R226.H0_H0 ;  /* 0x200000e2ff0d7230 */ /* 0x020fe20000004100 */
[----:B------:R-:W-:Y:S01]  /*6720*/  ISETP.GT.AND P1, PT, R0, 0x88, PT ;  /* 0x000000880000780c */ /* 0x000fe20003f24270 */
[----:B--2---:R-:W-:Y:S01]  /*6730*/  IMAD.WIDE.U32 R20, R127, R20, R120 ;  /* 0x000000147f147225 */ /* 0x004fe200078e0078 */
[----:B------:R-:W-:Y:S03]  /*6740*/  BSSY B1, `(.L_x_223) ;  /* 0x000000e000017945 */ /* 0x000fe60003800000 */
[----:B------:R-:W-:Y:S01]  /*6750*/  FMUL R10, R13, R216 ;  /* 0x000000d80d0a7220 */ /* 0x000fe20000400000 */
[----:B------:R-:W-:Y:S02]  /*6760*/  ISETP.GT.AND P3, PT, R3, RZ, P1 ;  /* 0x000000ff0300720c */ /* 0x000fe40000f64270 */
[-C--:B------:R-:W-:Y:S01]  /*6770*/  IADD3 R13, P5, R12, R20.reuse, RZ ;  /* 0x000000140c0d7210 */ /* 0x080fe20007fbe0ff */
[----:B------:R-:W-:Y:S01]  /*6780*/  FFMA R10, R25, R217, R10 ;  /* 0x000000d9190a7223 */ /* 0x000fe2000000000a */
[----:B------:R-:W-:-:S02]  /*6790*/  IADD3 R12, P4, R4, R20, RZ ;  /* 0x00000014040c7210 */ /* 0x000fc40007f9e0ff */
[----:B------:R-:W-:Y:S02]  /*67a0*/  IADD3 R125, R125, R21, RZ ;  /* 0x000000157d7d7210 */ /* 0x000fe40007ffe0ff */
[----:B------:R-:W-:-:S03]  /*67b0*/  F2FP.F16.F32.PACK_AB R20, RZ, R10 ;  /* 0x0000000aff14723e */ /* 0x000fc600000000ff */
[----:B------:R-:W-:Y:S01]  /*67c0*/  IMAD.X R0, R125, 0x1, R11, P5 ;  /* 0x000000017d007824 */ /* 0x000fe200028e060b */
[C---:B------:R-:W-:Y:S01]  /*67d0*/  LEA R10, P5, R13.reuse, R14, 0x1 ;  /* 0x0000000e0d0a7211 */ /* 0x040fe200078a08ff */
[----:B------:R2:W-:Y:S03]  /*67e0*/  @P2 STG.E.U16 desc[UR36][R6.64+0x2], R20 ;  /* 0x0000021406002986 */ /* 0x0005e6000c101524 */
[----:B------:R-:W-:Y:S01]  /*67f0*/  LEA.HI.X R11, R13, R15, R0, 0x1, P5 ;  /* 0x0000000f0d0b7211 */ /* 0x000fe200028f0c00 */
[----:B------:R-:W-:Y:S08]  /*6800*/  @!P3 BRA `(.L_x_224) ;  /* 0x000000000004b947 */ /* 0x000ff00003800000 */
[----:B------:R0:W5:Y:S02]  /*6810*/  LDG.E.LTC128B.U16 R226, desc[UR36][R10.64] ;  /* 0x000000240ae27981 */ /* 0x000164000c1e1520 */
.L_x_224:
[----:B------:R-:W-:Y:S05]  /*6820*/  BSYNC B1 ;  /* 0x0000000000017941 */ /* 0x000fea0003800000 */
.L_x_223:
[----:B0----5:R-:W-:Y:S01]  /*6830*/  HADD2.F32 R11, -RZ, R226.H0_H0 ;  /* 0x200000e2ff0b7230 */ /* 0x021fe20000004100 */
[----:B------:R-:W-:Y:S01]  /*6840*/  ISETP.GT.AND P2, PT, R3, 0x1, P1 ;  /* 0x000000010300780c */ /* 0x000fe20000f44270 */
[----:B------:R-:W-:Y:S01]  /*6850*/  IMAD.X R13, R5, 0x1, R125, P4 ;  /* 0x00000001050d7824 */ /* 0x000fe200020e067d */
[----:B------:R-:W-:Y:S01]  /*6860*/  IADD3 R4, P4, R6, R19, RZ ;  /* 0x0000001306047210 */ /* 0x000fe20007f9e0ff */
[----:B------:R-:W-:Y:S01]  /*6870*/  BSSY B1, `(.L_x_225) ;  /* 0x000000c000017945 */ /* 0x000fe20003800000 */
[----:B------:R-:W-:Y:S01]  /*6880*/  FMUL R5, R11, R216 ;  /* 0x000000d80b057220 */ /* 0x000fe20000400000 */
[----:B------:R-:W-:-:S04]  /*6890*/  IMAD.WIDE.U32 R10, R218, UR43, R12 ;  /* 0x0000002bda0a7c25 */ /* 0x000fc8000f8e000c */
[----:B------:R-:W-:Y:S01]  /*68a0*/  FFMA R5, R26, R217, R5 ;  /* 0x000000d91a057223 */ /* 0x000fe20000000005 */
[----:B------:R-:W-:Y:S01]  /*68b0*/  IMAD.IADD R219, R219, 0x1, R11 ;  /* 0x00000001dbdb7824 */ /* 0x000fe200078e020b */
[----:B------:R-:W-:-:S03]  /*68c0*/  LEA R14, P5, R10, R14, 0x1 ;  /* 0x0000000e0a0e7211 */ /* 0x000fc600078a08ff */
[----:B------:R-:W-:Y:S01]  /*68d0*/  F2FP.F16.F32.PACK_AB R0, RZ, R5 ;  /* 0x00000005ff00723e */ /* 0x000fe200000000ff */
[----:B------:R-:W-:Y:S01]  /*68e0*/  IMAD.X R5, R7, 0x1, R227, P4 ;  /* 0x0000000107057824 */ /* 0x000fe200020e06e3 */
[----:B------:R-:W-:-:S04]  /*68f0*/  LEA.HI.X R15, R10, R15, R219, 0x1, P5 ;  /* 0x0000000f0a0f7211 */ /* 0x000fc800028f0cdb */
[----:B------:R0:W-:Y:S01]  /*6900*/  @P3 STG.E.U16 desc[UR36][R4.64], R0 ;  /* 0x0000000004003986 */ /* 0x0001e2000c101524 */
[----:B------:R-:W-:Y:S05]  /*6910*/  @!P2 BRA `(.L_x_226) ;  /* 0x000000000004a947 */ /* 0x000fea0003800000 */
[----:B------:R0:W5:Y:S02]  /*6920*/  LDG.E.LTC128B.U16 R226, desc[UR36][R14.64+0x2] ;  /* 0x000002240ee27981 */ /* 0x000164000c1e1520 */
.L_x_226:
[----:B------:R-:W-:Y:S05]  /*6930*/  BSYNC B1 ;  /* 0x0000000000017941 */ /* 0x000fea0003800000 */
.L_x_225:
[----:B-----5:R-:W-:Y:S01]  /*6940*/  HADD2.F32 R11, -RZ, R226.H0_H0 ;  /* 0x200000e2ff0b7230 */ /* 0x020fe20000004100 */
[----:B------:R-:W-:Y:S01]  /*6950*/  ISETP.GT.AND P3, PT, R3, 0x8, P0 ;  /* 0x000000080300780c */ /* 0x000fe20000764270 */
[----:B------:R-:W-:Y:S03]  /*6960*/  BSSY B1, `(.L_x_227) ;  /* 0x0000007000017945 */ /* 0x000fe60003800000 */
[----:B0-----:R-:W-:-:S04]  /*6970*/  FMUL R0, R11, R216 ;  /* 0x000000d80b007220 */ /* 0x001fc80000400000 */
[----:B------:R-:W-:-:S05]  /*6980*/  FFMA R0, R27, R217, R0 ;  /* 0x000000d91b007223 */ /* 0x000fca0000000000 */
[----:B------:R-:W-:-:S05]  /*6990*/  F2FP.F16.F32.PACK_AB R0, RZ, R0 ;  /* 0x00000000ff00723e */ /* 0x000fca00000000ff */
[----:B------:R0:W-:Y:S01]  /*69a0*/  @P2 STG.E.U16 desc[UR36][R4.64+0x2], R0 ;  /* 0x0000020004002986 */ /* 0x0001e2000c101524 */
[----:B------:R-:W-:Y:S05]  /*69b0*/  @!P3 BRA `(.L_x_228) ;  /* 0x000000000004b947 */ /* 0x000fea0003800000 */
[----:B------:R0:W5:Y:S02]  /*69c0*/  LDG.E.LTC128B.U16 R226, desc[UR36][R8.64+0x10] ;  /* 0x0000102408e27981 */ /* 0x000164000c1e1520 */
.L_x_228:
[----:B------:R-:W-:Y:S05]  /*69d0*/  BSYNC B1 ;  /* 0x0000000000017941 */ /* 0x000fea0003800000 */
.L_x_227:
[----:B-----5:R-:W-:Y:S01]  /*69e0*/  HADD2.F32 R11, -RZ, R226.H0_H0 ;  /* 0x200000e2ff0b7230 */ /* 0x020fe20000004100 */
        /* <DEDUP_REMOVED lines=8> */
.L_x_230:
[----:B------:R-:W-:Y:S05]  /*6a70*/  BSYNC B1 ;  /* 0x0000000000017941 */ /* 0x000fea0003800000 */
.L_x_229:
[----:B0----5:R-:W-:Y:S01]  /*6a80*/  HADD2.F32 R11, -RZ, R226.H0_H0 ;  /* 0x200000e2ff0b7230 */ /* 0x021fe20000004100 */
        /* <DEDUP_REMOVED lines=8> */
.L_x_232:
[----:B------:R-:W-:Y:S05]  /*6b10*/  BSYNC B1 ;  /* 0x0000000000017941 */ /* 0x000fea0003800000 */
.L_x_231:
        /* <DEDUP_REMOVED lines=9> */
.L_x_234:
[----:B------:R-:W-:Y:S05]  /*6bb0*/  BSYNC B1 ;  /* 0x0000000000017941 */ /* 0x000fea0003800000 */
.L_x_233:
        /* <DEDUP_REMOVED lines=9> */
.L_x_236:
[----:B------:R-:W-:Y:S05]  /*6c50*/  BSYNC B1 ;  /* 0x0000000000017941 */ /* 0x000fea0003800000 */
.L_x_235:
        /* <DEDUP_REMOVED lines=9> */
.L_x_238:
[----:B------:R-:W-:Y:S05]  /*6cf0*/  BSYNC B1 ;  /* 0x0000000000017941 */ /* 0x000fea0003800000 */
.L_x_237:
        /* <DEDUP_REMOVED lines=9> */
.L_x_240:
[----:B------:R-:W-:Y:S05]  /*6d90*/  BSYNC B1 ;  /* 0x0000000000017941 */ /* 0x000fea0003800000 */
.L_x_239:
        /* <DEDUP_REMOVED lines=9> */
.L_x_242:
[----:B------:R-:W-:Y:S05]  /*6e30*/  BSYNC B1 ;  /* 0x0000000000017941 */ /* 0x000fea0003800000 */
.L_x_241:
        /* <DEDUP_REMOVED lines=9> */
.L_x_244:
[----:B------:R-:W-:Y:S05]  /*6ed0*/  BSYNC B1 ;  /* 0x0000000000017941 */ /* 0x000fea0003800000 */
.L_x_243:
        /* <DEDUP_REMOVED lines=9> */
.L_x_246:
[----:B------:R-:W-:Y:S05]  /*6f70*/  BSYNC B1 ;  /* 0x0000000000017941 */ /* 0x000fea0003800000 */
.L_x_245:
        /* <DEDUP_REMOVED lines=9> */
.L_x_248:
[----:B------:R-:W-:Y:S05]  /*7010*/  BSYNC B1 ;  /* 0x0000000000017941 */ /* 0x000fea0003800000 */
.L_x_247:
        /* <DEDUP_REMOVED lines=9> */
.L_x_250:
[----:B------:R-:W-:Y:S05]  /*70b0*/  BSYNC B1 ;  /* 0x0000000000017941 */ /* 0x000fea0003800000 */
.L_x_249:
        /* <DEDUP_REMOVED lines=9> */
.L_x_252:
[----:B------:R-:W-:Y:S05]  /*7150*/  BSYNC B1 ;  /* 0x0000000000017941 */ /* 0x000fea0003800000 */
.L_x_251:
        /* <DEDUP_REMOVED lines=9> */
.L_x_254:
[----:B------:R-:W-:Y:S05]  /*71f0*/  BSYNC B1 ;  /* 0x0000000000017941 */ /* 0x000fea0003800000 */
.L_x_253:
        /* <DEDUP_REMOVED lines=9> */
.L_x_256:
[----:B------:R-:W-:Y:S05]  /*7290*/  BSYNC B1 ;  /* 0x0000000000017941 */ /* 0x000fea0003800000 */
.L_x_255:
        /* <DEDUP_REMOVED lines=9> */
.L_x_258:
[----:B------:R-:W-:Y:S05]  /*7330*/  BSYNC B1 ;  /* 0x0000000000017941 */ /* 0x000fea0003800000 */
.L_x_257:
        /* <DEDUP_REMOVED lines=9> */
.L_x_260:
[----:B------:R-:W-:Y:S05]  /*73d0*/  BSYNC B1 ;  /* 0x0000000000017941 */ /* 0x000fea0003800000 */
.L_x_259:
        /* <DEDUP_REMOVED lines=9> */
.L_x_262:
[----:B------:R-:W-:Y:S05]  /*7470*/  BSYNC B1 ;  /* 0x0000000000017941 */ /* 0x000fea0003800000 */
.L_x_261:
        /* <DEDUP_REMOVED lines=9> */
.L_x_264:
[----:B------:R-:W-:Y:S05]  /*7510*/  BSYNC B1 ;  /* 0x0000000000017941 */ /* 0x000fea0003800000 */
.L_x_263:
        /* <DEDUP_REMOVED lines=9> */
.L_x_266:
[----:B------:R-:W-:Y:S05]  /*75b0*/  BSYNC B1 ;  /* 0x0000000000017941 */ /* 0x000fea0003800000 */
.L_x_265:
        /* <DEDUP_REMOVED lines=9> */
.L_x_268:
[----:B------:R-:W-:Y:S05]  /*7650*/  BSYNC B1 ;  /* 0x0000000000017941 */ /* 0x000fea0003800000 */
.L_x_267:
        /* <DEDUP_REMOVED lines=9> */
.L_x_270:
[----:B------:R-:W-:Y:S05]  /*76f0*/  BSYNC B1 ;  /* 0x0000000000017941 */ /* 0x000fea0003800000 */
.L_x_269:
        /* <DEDUP_REMOVED lines=9> */
.L_x_272:
[----:B------:R-:W-:Y:S05]  /*7790*/  BSYNC B1 ;  /* 0x0000000000017941 */ /* 0x000fea0003800000 */
.L_x_271:
        /* <DEDUP_REMOVED lines=9> */
.L_x_274:
[----:B------:R-:W-:Y:S05]  /*7830*/  BSYNC B1 ;  /* 0x0000000000017941 */ /* 0x000fea0003800000 */
.L_x_273:
        /* <DEDUP_REMOVED lines=9> */
.L_x_276:
[----:B------:R-:W-:Y:S05]  /*78d0*/  BSYNC B1 ;  /* 0x0000000000017941 */ /* 0x000fea0003800000 */
.L_x_275:
        /* <DEDUP_REMOVED lines=9> */
.L_x_278:
[----:B------:R-:W-:Y:S05]  /*7970*/  BSYNC B1 ;  /* 0x0000000000017941 */ /* 0x000fea0003800000 */
.L_x_277:
        /* <DEDUP_REMOVED lines=9> */
.L_x_280:
[----:B------:R-:W-:Y:S05]  /*7a10*/  BSYNC B1 ;  /* 0x0000000000017941 */ /* 0x000fea0003800000 */
.L_x_279:
        /* <DEDUP_REMOVED lines=9> */
.L_x_282:
[----:B------:R-:W-:Y:S05]  /*7ab0*/  BSYNC B1 ;  /* 0x0000000000017941 */ /* 0x000fea0003800000 */
.L_x_281:
        /* <DEDUP_REMOVED lines=9> */
.L_x_284:
[----:B------:R-:W-:Y:S05]  /*7b50*/  BSYNC B1 ;  /* 0x0000000000017941 */ /* 0x000fea0003800000 */
.L_x_283:
        /* <DEDUP_REMOVED lines=9> */
.L_x_286:
[----:B------:R-:W-:Y:S05]  /*7bf0*/  BSYNC B1 ;  /* 0x0000000000017941 */ /* 0x000fea0003800000 */
.L_x_285:
        /* <DEDUP_REMOVED lines=9> */
.L_x_288:
[----:B------:R-:W-:Y:S05]  /*7c90*/  BSYNC B1 ;  /* 0x0000000000017941 */ /* 0x000fea0003800000 */
.L_x_287:
        /* <DEDUP_REMOVED lines=9> */
.L_x_290:
[----:B------:R-:W-:Y:S05]  /*7d30*/  BSYNC B1 ;  /* 0x0000000000017941 */ /* 0x000fea0003800000 */
.L_x_289:
        /* <DEDUP_REMOVED lines=9> */
.L_x_292:
[----:B------:R-:W-:Y:S05]  /*7dd0*/  BSYNC B1 ;  /* 0x0000000000017941 */ /* 0x000fea0003800000 */
.L_x_291:
        /* <DEDUP_REMOVED lines=9> */
.L_x_294:
[----:B------:R-:W-:Y:S05]  /*7e70*/  BSYNC B1 ;  /* 0x0000000000017941 */ /* 0x000fea0003800000 */
.L_x_293:
        /* <DEDUP_REMOVED lines=9> */
.L_x_296:
[----:B------:R-:W-:Y:S05]  /*7f10*/  BSYNC B1 ;  /* 0x0000000000017941 */ /* 0x000fea0003800000 */
.L_x_295:
        /* <DEDUP_REMOVED lines=9> */
.L_x_298:
[----:B------:R-:W-:Y:S05]  /*7fb0*/  BSYNC B1 ;  /* 0x0000000000017941 */ /* 0x000fea0003800000 */
.L_x_297:
        /* <DEDUP_REMOVED lines=9> */
.L_x_300:
[----:B------:R-:W-:Y:S05]  /*8050*/  BSYNC B1 ;  /* 0x0000000000017941 */ /* 0x000fea0003800000 */
.L_x_299:
        /* <DEDUP_REMOVED lines=9> */
.L_x_302:
[----:B------:R-:W-:Y:S05]  /*80f0*/  BSYNC B1 ;  /* 0x0000000000017941 */ /* 0x000fea0003800000 */
.L_x_301:
        /* <DEDUP_REMOVED lines=9> */
.L_x_304:
[----:B------:R-:W-:Y:S05]  /*8190*/  BSYNC B1 ;  /* 0x0000000000017941 */ /* 0x000fea0003800000 */
.L_x_303:
        /* <DEDUP_REMOVED lines=9> */
.L_x_306:
[----:B------:R-:W-:Y:S05]  /*8230*/  BSYNC B1 ;  /* 0x0000000000017941 */ /* 0x000fea0003800000 */
.L_x_305:
        /* <DEDUP_REMOVED lines=9> */
.L_x_308:
[----:B------:R-:W-:Y:S05]  /*82d0*/  BSYNC B1 ;  /* 0x0000000000017941 */ /* 0x000fea0003800000 */
.L_x_307:
        /* <DEDUP_REMOVED lines=9> */
.L_x_310:
[----:B------:R-:W-:Y:S05]  /*8370*/  BSYNC B1 ;  /* 0x0000000000017941 */ /* 0x000fea0003800000 */
.L_x_309:
        /* <DEDUP_REMOVED lines=9> */
.L_x_312:
[----:B------:R-:W-:Y:S05]  /*8410*/  BSYNC B1 ;  /* 0x0000000000017941 */ /* 0x000fea0003800000 */
.L_x_311:
        /* <DEDUP_REMOVED lines=9> */
.L_x_314:
[----:B------:R-:W-:Y:S05]  /*84b0*/  BSYNC B1 ;  /* 0x0000000000017941 */ /* 0x000fea0003800000 */
.L_x_313:
        /* <DEDUP_REMOVED lines=9> */
.L_x_316:
[----:B------:R-:W-:Y:S05]  /*8550*/  BSYNC B1 ;  /* 0x0000000000017941 */ /* 0x000fea0003800000 */
.L_x_315:
        /* <DEDUP_REMOVED lines=9> */
.L_x_318:
[----:B------:R-:W-:Y:S05]  /*85f0*/  BSYNC B1 ;  /* 0x0000000000017941 */ /* 0x000fea0003800000 */
.L_x_317:
        /* <DEDUP_REMOVED lines=9> */
.L_x_320:
[----:B------:R-:W-:Y:S05]  /*8690*/  BSYNC B1 ;  /* 0x0000000000017941 */ /* 0x000fea0003800000 */
.L_x_319:
        /* <DEDUP_REMOVED lines=9> */
.L_x_322:
[----:B------:R-:W-:Y:S05]  /*8730*/  BSYNC B1 ;  /* 0x0000000000017941 */ /* 0x000fea0003800000 */
.L_x_321:
        /* <DEDUP_REMOVED lines=9> */
.L_x_324:
[----:B------:R-:W-:Y:S05]  /*87d0*/  BSYNC B1 ;  /* 0x0000000000017941 */ /* 0x000fea0003800000 */
.L_x_323:
        /* <DEDUP_REMOVED lines=9> */
.L_x_326:
[----:B------:R-:W-:Y:S05]  /*8870*/  BSYNC B1 ;  /* 0x0000000000017941 */ /* 0x000fea0003800000 */
.L_x_325:
        /* <DEDUP_REMOVED lines=9> */
.L_x_328:
[----:B------:R-:W-:Y:S05]  /*8910*/  BSYNC B1 ;  /* 0x0000000000017941 */ /* 0x000fea0003800000 */
.L_x_327:
        /* <DEDUP_REMOVED lines=9> */
.L_x_330:
[----:B------:R-:W-:Y:S05]  /*89b0*/  BSYNC B1 ;  /* 0x0000000000017941 */ /* 0x000fea0003800000 */
.L_x_329:
        /* <DEDUP_REMOVED lines=9> */
.L_x_332:
[----:B------:R-:W-:Y:S05]  /*8a50*/  BSYNC B1 ;  /* 0x0000000000017941 */ /* 0x000fea0003800000 */
.L_x_331:
        /* <DEDUP_REMOVED lines=9> */
.L_x_334:
[----:B------:R-:W-:Y:S05]  /*8af0*/  BSYNC B1 ;  /* 0x0000000000017941 */ /* 0x000fea0003800000 */
.L_x_333:
        /* <DEDUP_REMOVED lines=9> */
.L_x_336:
[----:B------:R-:W-:Y:S05]  /*8b90*/  BSYNC B1 ;  /* 0x0000000000017941 */ /* 0x000fea0003800000 */
.L_x_335:
        /* <DEDUP_REMOVED lines=9> */
.L_x_338:
[----:B------:R-:W-:Y:S05]  /*8c30*/  BSYNC B1 ;  /* 0x0000000000017941 */ /* 0x000fea0003800000 */
.L_x_337:
        /* <DEDUP_REMOVED lines=9> */
.L_x_340:
[----:B------:R-:W-:Y:S05]  /*8cd0*/  BSYNC B1 ;  /* 0x0000000000017941 */ /* 0x000fea0003800000 */
.L_x_339:
        /* <DEDUP_REMOVED lines=9> */
.L_x_342:
[----:B------:R-:W-:Y:S05]  /*8d70*/  BSYNC B1 ;  /* 0x0000000000017941 */ /* 0x000fea0003800000 */
.L_x_341:
        /* <DEDUP_REMOVED lines=9> */
.L_x_344:
[----:B------:R-:W-:Y:S05]  /*8e10*/  BSYNC B1 ;  /* 0x0000000000017941 */ /* 0x000fea0003800000 */
.L_x_343:
        /* <DEDUP_REMOVED lines=9> */
.L_x_346:
[----:B------:R-:W-:Y:S05]  /*8eb0*/  BSYNC B1 ;  /* 0x0000000000017941 */ /* 0x000fea0003800000 */
.L_x_345:
        /* <DEDUP_REMOVED lines=9> */
.L_x_348:
[----:B------:R-:W-:Y:S05]  /*8f50*/  BSYNC B1 ;  /* 0x0000000000017941 */ /* 0x000fea0003800000 */
.L_x_347:
        /* <DEDUP_REMOVED lines=9> */
.L_x_350:
[----:B------:R-:W-:Y:S05]  /*8ff0*/  BSYNC B1 ;  /* 0x0000000000017941 */ /* 0x000fea0003800000 */
.L_x_349:
        /* <DEDUP_REMOVED lines=9> */
.L_x_352:
[----:B------:R-:W-:Y:S05]  /*9090*/  BSYNC B1 ;  /* 0x0000000000017941 */ /* 0x000fea0003800000 */
.L_x_351:
        /* <DEDUP_REMOVED lines=9> */
.L_x_354:
[----:B------:R-:W-:Y:S05]  /*9130*/  BSYNC B1 ;  /* 0x0000000000017941 */ /* 0x000fea0003800000 */
.L_x_353:
        /* <DEDUP_REMOVED lines=9> */
.L_x_356:
[----:B------:R-:W-:Y:S05]  /*91d0*/  BSYNC B1 ;  /* 0x0000000000017941 */ /* 0x000fea0003800000 */
.L_x_355:
        /* <DEDUP_REMOVED lines=9> */
.L_x_358:
[----:B------:R-:W-:Y:S05]  /*9270*/  BSYNC B1 ;  /* 0x0000000000017941 */ /* 0x000fea0003800000 */
.L_x_357:
        /* <DEDUP_REMOVED lines=9> */
.L_x_360:
[----:B------:R-:W-:Y:S05]  /*9310*/  BSYNC B1 ;  /* 0x0000000000017941 */ /* 0x000fea0003800000 */
.L_x_359:
        /* <DEDUP_REMOVED lines=9> */
.L_x_362:
[----:B------:R-:W-:Y:S05]  /*93b0*/  BSYNC B1 ;  /* 0x0000000000017941 */ /* 0x000fea0003800000 */
.L_x_361:
        /* <DEDUP_REMOVED lines=9> */
.L_x_364:
[----:B------:R-:W-:Y:S05]  /*9450*/  BSYNC B1 ;  /* 0x0000000000017941 */ /* 0x000fea0003800000 */
.L_x_363:
        /* <DEDUP_REMOVED lines=9> */
.L_x_366:
[----:B------:R-:W-:Y:S05]  /*94f0*/  BSYNC B1 ;  /* 0x0000000000017941 */ /* 0x000fea0003800000 */
.L_x_365:
        /* <DEDUP_REMOVED lines=9> */
.L_x_368:
[----:B------:R-:W-:Y:S05]  /*9590*/  BSYNC B1 ;  /* 0x0000000000017941 */ /* 0x000fea0003800000 */
.L_x_367:
        /* <DEDUP_REMOVED lines=9> */
.L_x_370:
[----:B------:R-:W-:Y:S05]  /*9630*/  BSYNC B1 ;  /* 0x0000000000017941 */ /* 0x000fea0003800000 */
.L_x_369:
        /* <DEDUP_REMOVED lines=9> */
.L_x_372:
[----:B------:R-:W-:Y:S05]  /*96d0*/  BSYNC B1 ;  /* 0x0000000000017941 */ /* 0x000fea0003800000 */
.L_x_371:
        /* <DEDUP_REMOVED lines=9> */
.L_x_374:
[----:B------:R-:W-:Y:S05]  /*9770*/  BSYNC B1 ;  /* 0x0000000000017941 */ /* 0x000fea0003800000 */
.L_x_373:
        /* <DEDUP_REMOVED lines=9> */
.L_x_376:
[----:B------:R-:W-:Y:S05]  /*9810*/  BSYNC B1 ;  /* 0x0000000000017941 */ /* 0x000fea0003800000 */
.L_x_375:
        /* <DEDUP_REMOVED lines=9> */
.L_x_378:
[----:B------:R-:W-:Y:S05]  /*98b0*/  BSYNC B1 ;  /* 0x0000000000017941 */ /* 0x000fea0003800000 */
.L_x_377:
        /* <DEDUP_REMOVED lines=9> */
.L_x_380:
[----:B------:R-:W-:Y:S05]  /*9950*/  BSYNC B1 ;  /* 0x0000000000017941 */ /* 0x000fea0003800000 */
.L_x_379:
        /* <DEDUP_REMOVED lines=9> */
.L_x_382:
[----:B------:R-:W-:Y:S05]  /*99f0*/  BSYNC B1 ;  /* 0x0000000000017941 */ /* 0x000fea0003800000 */
.L_x_381:
        /* <DEDUP_REMOVED lines=9> */
.L_x_384:
[----:B------:R-:W-:Y:S05]  /*9a90*/  BSYNC B1 ;  /* 0x0000000000017941 */ /* 0x000fea0003800000 */
.L_x_383:
        /* <DEDUP_REMOVED lines=9> */
.L_x_386:
[----:B------:R-:W-:Y:S05]  /*9b30*/  BSYNC B1 ;  /* 0x0000000000017941 */ /* 0x000fea0003800000 */
.L_x_385:
        /* <DEDUP_REMOVED lines=9> */
.L_x_388:
[----:B------:R-:W-:Y:S05]  /*9bd0*/  BSYNC B1 ;  /* 0x0000000000017941 */ /* 0x000fea0003800000 */
.L_x_387:
        /* <DEDUP_REMOVED lines=9> */
.L_x_390:
[----:B------:R-:W-:Y:S05]  /*9c70*/  BSYNC B1 ;  /* 0x0000000000017941 */ /* 0x000fea0003800000 */
.L_x_389:
        /* <DEDUP_REMOVED lines=9> */
.L_x_392:
[----:B------:R-:W-:Y:S05]  /*9d10*/  BSYNC B1 ;  /* 0x0000000000017941 */ /* 0x000fea0003800000 */
.L_x_391:
        /* <DEDUP_REMOVED lines=9> */
.L_x_394:
[----:B------:R-:W-:Y:S05]  /*9db0*/  BSYNC B1 ;  /* 0x0000000000017941 */ /* 0x000fea0003800000 */
.L_x_393:
        /* <DEDUP_REMOVED lines=9> */
.L_x_396:
[----:B------:R-:W-:Y:S05]  /*9e50*/  BSYNC B1 ;  /* 0x0000000000017941 */ /* 0x000fea0003800000 */
.L_x_395:
        /* <DEDUP_REMOVED lines=9> */
.L_x_398:
[----:B------:R-:W-:Y:S05]  /*9ef0*/  BSYNC B1 ;  /* 0x0000000000017941 */ /* 0x000fea0003800000 */
.L_x_397:
        /* <DEDUP_REMOVED lines=9> */
.L_x_400:
[----:B------:R-:W-:Y:S05]  /*9f90*/  BSYNC B1 ;  /* 0x0000000000017941 */ /* 0x000fea0003800000 */
.L_x_399:
        /* <DEDUP_REMOVED lines=9> */
.L_x_402:
[----:B------:R-:W-:Y:S05]  /*a030*/  BSYNC B1 ;  /* 0x0000000000017941 */ /* 0x000fea0003800000 */
.L_x_401:
        /* <DEDUP_REMOVED lines=9> */
.L_x_404:
[----:B------:R-:W-:Y:S05]  /*a0d0*/  BSYNC B1 ;  /* 0x0000000000017941 */ /* 0x000fea0003800000 */
.L_x_403:
        /* <DEDUP_REMOVED lines=9> */
.L_x_406:
[----:B------:R-:W-:Y:S05]  /*a170*/  BSYNC B1 ;  /* 0x0000000000017941 */ /* 0x000fea0003800000 */
.L_x_405:
        /* <DEDUP_REMOVED lines=9> */
.L_x_408:
[----:B------:R-:W-:Y:S05]  /*a210*/  BSYNC B1 ;  /* 0x0000000000017941 */ /* 0x000fea0003800000 */
.L_x_407:
[----:B0-2--5:R-:W-:Y:S01]  /*a220*/  HADD2.F32 R7, -RZ, R226.H0_H0 ;  /* 0x200000e2ff077230 */ /* 0x025fe20000004100 */
        /* <DEDUP_REMOVED lines=8> */
.L_x_410:
[----:B------:R-:W-:Y:S05]  /*a2b0*/  BSYNC B1 ;  /* 0x0000000000017941 */ /* 0x000fea0003800000 */
.L_x_409:
[----:B------:R-:W-:Y:S05]  /*a2c0*/  @!P1 BRA `(.L_x_411) ;  /* 0x0000003400d09947 */ /* 0x000fea0003800000 */
[----:B-----5:R-:W-:-:S05]  /*a2d0*/  HADD2.F32 R3, -RZ, R226.H0_H0 ;  /* 0x200000e2ff037230 */ /* 0x020fca0000004100 */
[----:B------:R-:W-:-:S04]  /*a2e0*/  FMUL R0, R3, R216 ;  /* 0x000000d803007220 */ /* 0x000fc80000400000 */
[----:B------:R-:W-:-:S05]  /*a2f0*/  FFMA R0, R119, R217, R0 ;  /* 0x000000d977007223 */ /* 0x000fca0000000000 */
[----:B------:R-:W-:-:S05]  /*a300*/  F2FP.F16.F32.PACK_AB R0, RZ, R0 ;  /* 0x00000000ff00723e */ /* 0x000fca00000000ff */
[----:B------:R0:W-:Y:S01]  /*a310*/  STG.E.U16 desc[UR36][R4.64+0x172], R0 ;  /* 0x0001720004007986 */ /* 0x0001e2000c101524 */
[----:B------:R-:W-:Y:S05]  /*a320*/  BRA `(.L_x_411) ;  /* 0x0000003400b87947 */ /* 0x000fea0003800000 */
.L_x_30:
[----:B------:R-:W-:Y:S01]  /*a330*/  ULDC.64 UR6, c[0x0][0x5c0] ;  /* 0x0001700000067ab9 */ /* 0x000fe20000000a00 */
[-C--:B------:R-:W-:Y:S01]  /*a340*/  FMUL R120, R120, R217.reuse ;  /* 0x000000d978787220 */ /* 0x080fe20000400000 */
[----:B------:R-:W-:Y:S01]  /*a350*/  LEA R4, P1, R6, UR6, 0x1 ;  /* 0x0000000606047c11 */ /* 0x000fe2000f8208ff */
[-C--:B------:R-:W-:Y:S01]  /*a360*/  FMUL R121, R121, R217.reuse ;  /* 0x000000d979797220 */ /* 0x080fe20000400000 */
[----:B------:R-:W-:Y:S01]  /*a370*/  ISETP.GT.AND P2, PT, R0, 0x8, PT ;  /* 0x000000080000780c */ /* 0x000fe20003f44270 */
[----:B------:R-:W-:Y:S01]  /*a380*/  USHF.L.U64.HI UR6, UR4, 0x4, UR5 ;  /* 0x0000000404067899 */ /* 0x000fe20008010205 */
[----:B------:R-:W-:Y:S01]  /*a390*/  F2FP.F16.F32.PACK_AB R120, RZ, R120 ;  /* 0x00000078ff78723e */ /* 0x000fe200000000ff */
[-C--:B------:R-:W-:Y:S01]  /*a3a0*/  FMUL R122, R122, R217.reuse ;  /* 0x000000d97a7a7220 */ /* 0x080fe20000400000 */
[----:B------:R-:W-:Y:S01]  /*a3b0*/  LEA.HI.X R5, R6, UR7, R223, 0x1, P1 ;  /* 0x0000000706057c11 */ /* 0x000fe200088f0cdf */
[----:B------:R-:W-:Y:S01]  /*a3c0*/  USHF.L.U32 UR7, UR4, 0x4, URZ ;  /* 0x0000000404077899 */ /* 0x000fe2000800063f */
[----:B------:R-:W-:Y:S01]  /*a3d0*/  ISETP.GT.AND P1, PT, R3, 0x1, P3 ;  /* 0x000000010300780c */ /* 0x000fe20001f24270 */
[-C--:B------:R-:W-:Y:S01]  /*a3e0*/  FMUL R123, R123, R217.reuse ;  /* 0x000000d97b7b7220 */ /* 0x080fe20000400000 */
[C---:B------:R-:W-:Y:S01]  /*a3f0*/  ISETP.GT.AND P4, PT, R3.reuse, RZ, P2 ;  /* 0x000000ff0300720c */ /* 0x040fe20001784270 */
[----:B------:R-:W-:Y:S01]  /*a400*/  @P0 STG.E.U16 desc[UR36][R4.64], R120 ;  /* 0x0000007804000986 */ /* 0x000fe2000c101524 */
[----:B------:R-:W-:Y:S01]  /*a410*/  ISETP.GT.AND P0, PT, R3, 0x1, P2 ;  /* 0x000000010300780c */ /* 0x000fe20001704270 */
[-C--:B------:R-:W-:Y:S01]  /*a420*/  FMUL R124, R124, R217.reuse ;  /* 0x000000d97c7c7220 */ /* 0x080fe20000400000 */
[----:B------:R-:W-:Y:S01]  /*a430*/  IADD3 R6, P5, R4, UR7, RZ ;  /* 0x0000000704067c10 */ /* 0x000fe2000ffbe0ff */
[----:B------:R-:W-:Y:S01]  /*a440*/  FMUL R125, R125, R217 ;  /* 0x000000d97d7d7220 */ /* 0x000fe20000400000 */
[----:B------:R-:W-:Y:S01]  /*a450*/  F2FP.F16.F32.PACK_AB R121, RZ, R121 ;  /* 0x00000079ff79723e */ /* 0x000fe200000000ff */
[-C--:B------:R-:W-:Y:S01]  /*a460*/  FMUL R126, R126, R217.reuse ;  /* 0x000000d97e7e7220 */ /* 0x080fe20000400000 */
[----:B------:R-:W-:Y:S01]  /*a470*/  F2FP.F16.F32.PACK_AB R122, RZ, R122 ;  /* 0x0000007aff7a723e */ /* 0x000fe200000000ff */
[----:B------:R-:W-:Y:S01]  /*a480*/  FMUL R127, R127, R217 ;  /* 0x000000d97f7f7220 */ /* 0x000fe20000400000 */
[----:B------:R-:W-:Y:S01]  /*a490*/  IADD3.X R7, R5, UR6, RZ, P5, !PT ;  /* 0x0000000605077c10 */ /* 0x000fe2000affe4ff */
[----:B------:R-:W-:Y:S01]  /*a4a0*/  @P1 STG.E.U16 desc[UR36][R4.64+0x2], R121 ;  /* 0x0000027904001986 */ /* 0x000fe2000c101524 */
[----:B------:R-:W-:Y:S01]  /*a4b0*/  F2FP.F16.F32.PACK_AB R123, RZ, R123 ;  /* 0x0000007bff7b723e */ /* 0x000fe200000000ff */
[-C--:B------:R-:W-:Y:S01]  /*a4c0*/  FMUL R128, R128, R217.reuse ;  /* 0x000000d980807220 */ /* 0x080fe20000400000 */
[C---:B------:R-:W-:Y:S01]  /*a4d0*/  ISETP.GT.AND P5, PT, R3.reuse, 0x9, P3 ;  /* 0x000000090300780c */ /* 0x040fe20001fa4270 */
[----:B------:R-:W-:Y:S01]  /*a4e0*/  @P4 STG.E.U16 desc[UR36][R6.64], R122 ;  /* 0x0000007a06004986 */ /* 0x000fe2000c101524 */
[----:B------:R-:W-:Y:S01]  /*a4f0*/  ISETP.GT.AND P4, PT, R3, 0x8, P3 ;  /* 0x000000080300780c */ /* 0x000fe20001f84270 */
[-C--:B------:R-:W-:Y:S01]  /*a500*/  FMUL R129, R129, R217.reuse ;  /* 0x000000d981817220 */ /* 0x080fe20000400000 */
[C---:B------:R-:W-:Y:S01]  /*a510*/  ISETP.GT.AND P1, PT, R3.reuse, 0x8, P2 ;  /* 0x000000080300780c */ /* 0x040fe20001724270 */
[----:B------:R-:W-:Y:S01]  /*a520*/  @P0 STG.E.U16 desc[UR36][R6.64+0x2], R123 ;  /* 0x0000027b06000986 */ /* 0x000fe2000c101524 */
[----:B------:R-:W-:Y:S01]  /*a530*/  ISETP.GT.AND P0, PT, R3, 0x9, P2 ;  /* 0x000000090300780c */ /* 0x000fe20001704270 */
[-C--:B------:R-:W-:Y:S01]  /*a540*/  FMUL R130, R130, R217.reuse ;  /* 0x000000d982827220 */ /* 0x080fe20000400000 */
[----:B------:R-:W-:Y:S01]  /*a550*/  F2FP.F16.F32.PACK_AB R124, RZ, R124 ;  /* 0x0000007cff7c723e */ /* 0x000fe200000000ff */
[----:B------:R-:W-:Y:S01]  /*a560*/  FMUL R131, R131, R217 ;  /* 0x000000d983837220 */ /* 0x000fe20000400000 */
[----:B------:R-:W-:Y:S01]  /*a570*/  F2FP.F16.F32.PACK_AB R125, RZ, R125 ;  /* 0x0000007dff7d723e */ /* 0x000fe200000000ff */
[-C--:B------:R-:W-:Y:S01]  /*a580*/  FMUL R132, R132, R217.reuse ;  /* 0x000000d984847220 */ /* 0x080fe20000400000 */
[----:B------:R-:W-:Y:S01]  /*a590*/  F2FP.F16.F32.PACK_AB R126, RZ, R126 ;  /* 0x0000007eff7e723e */ /* 0x000fe200000000ff */
[----:B------:R-:W-:Y:S01]  /*a5a0*/  FMUL R133, R133, R217 ;  /* 0x000000d985857220 */ /* 0x000fe20000400000 */
[----:B------:R-:W-:Y:S01]  /*a5b0*/  F2FP.F16.F32.PACK_AB R127, RZ, R127 ;  /* 0x0000007fff7f723e */ /* 0x000fe200000000ff */
[----:B------:R-:W-:Y:S01]  /*a5c0*/  @P4 STG.E.U16 desc[UR36][R4.64+0x10], R124 ;  /* 0x0000107c04004986 */ /* 0x000fe2000c101524 */
[----:B------:R-:W-:Y:S01]  /*a5d0*/  ISETP.GT.AND P4, PT, R3, 0x10, P3 ;  /* 0x000000100300780c */ /* 0x000fe20001f84270 */
[----:B------:R-:W-:Y:S01]  /*a5e0*/  FMUL R134, R134, R217 ;  /* 0x000000d986867220 */ /* 0x000fe20000400000 */
[----:B------:R-:W-:Y:S01]  /*a5f0*/  F2FP.F16.F32.PACK_AB R128, RZ, R128 ;  /* 0x00000080ff80723e */ /* 0x000fe200000000ff */
[----:B------:R-:W-:Y:S01]  /*a600*/  @P5 STG.E.U16 desc[UR36][R4.64+0x12], R125 ;  /* 0x0000127d04005986 */ /* 0x000fe2000c101524 */
[----:B------:R-:W-:Y:S01]  /*a610*/  F2FP.F16.F32.PACK_AB R129, RZ, R129 ;  /* 0x00000081ff81723e */ /* 0x000fe200000000ff */
[-C--:B------:R-:W-:Y:S01]  /*a620*/  FMUL R135, R135, R217.reuse ;  /* 0x000000d987877220 */ /* 0x080fe20000400000 */
[C---:B------:R-:W-:Y:S01]  /*a630*/  ISETP.GT.AND P5, PT, R3.reuse, 0x11, P2 ;  /* 0x000000110300780c */ /* 0x040fe200017a4270 */
[----:B------:R-:W-:Y:S01]  /*a640*/  @P1 STG.E.U16 desc[UR36][R6.64+0x10], R126 ;  /* 0x0000107e06001986 */ /* 0x000fe2000c101524 */
[C---:B------:R-:W-:Y:S01]  /*a650*/  ISETP.GT.AND P1, PT, R3.reuse, 0x10, P2 ;  /* 0x000000100300780c */ /* 0x040fe20001724270 */
[-C--:B------:R-:W-:Y:S01]  /*a660*/  FMUL R136, R136, R217.reuse ;  /* 0x000000d988887220 */ /* 0x080fe20000400000 */
[----:B------:R-:W-:Y:S01]  /*a670*/  F2FP.F16.F32.PACK_AB R130, RZ, R130 ;  /* 0x00000082ff82723e */ /* 0x000fe200000000ff */
[----:B------:R-:W-:Y:S01]  /*a680*/  @P0 STG.E.U16 desc[UR36][R6.64+0x12], R127 ;  /* 0x0000127f06000986 */ /* 0x000fe2000c101524 */
[----:B------:R-:W-:Y:S01]  /*a690*/  ISETP.GT.AND P0, PT, R3, 0x11, P3 ;  /* 0x000000110300780c */ /* 0x000fe20001f04270 */
[----:B------:R-:W-:Y:S01]  /*a6a0*/  FMUL R137, R137, R217 ;  /* 0x000000d989897220 */ /* 0x000fe20000400000 */
[----:B------:R-:W-:Y:S01]  /*a6b0*/  F2FP.F16.F32.PACK_AB R131, RZ, R131 ;  /* 0x00000083ff83723e */ /* 0x000fe200000000ff */
        /* <DEDUP_REMOVED lines=64> */
[-C--:B------:R-:W-:Y:S01]  /*aac0*/  FMUL R156, R156, R217.reuse ;  /* 0x000000d99c9c7220 */ /* 0x080fe20000400000 */
[----:B------:R-:W-:Y:S01]  /*aad0*/  F2FP.F16.F32.PACK_AB R150, RZ, R150 ;  /* 0x00000096ff96723e */ /* 0x000fe200000000ff */
[----:B------:R-:W-:Y:S01]  /*aae0*/  FMUL R157, R157, R217 ;  /* 0x000000d99d9d7220 */ /* 0x000fe20000400000 */
[----:B------:R-:W-:Y:S01]  /*aaf0*/  F2FP.F16.F32.PACK_AB R151, RZ, R151 ;  /* 0x00000097ff97723e */ /* 0x000fe200000000ff */
        /* <DEDUP_REMOVED lines=196> */
[----:B------:R-:W-:Y:S01]  /*b740*/  FMUL R214, R214, R217 ;  /* 0x000000d9d6d67220 */ /* 0x000fe20000400000 */
[----:B------:R-:W-:Y:S01]  /*b750*/  F2FP.F16.F32.PACK_AB R208, RZ, R208 ;  /* 0x000000d0ffd0723e */ /* 0x000fe200000000ff */
[----:B------:R-:W-:Y:S01]  /*b760*/  @P4 STG.E.U16 desc[UR36][R4.64+0x100], R184 ;  /* 0x000100b804004986 */ /* 0x000fe2000c101524 */
[C---:B------:R-:W-:Y:S01]  /*b770*/  ISETP.GT.AND P4, PT, R3.reuse, 0x81, P2 ;  /* 0x000000810300780c */ /* 0x040fe20001784270 */
[----:B------:R-:W-:Y:S01]  /*b780*/  IMAD.U32 R9, RZ, RZ, UR4 ;  /* 0x00000004ff097e24 */ /* 0x000fe2000f8e00ff */
[----:B------:R-:W-:Y:S01]  /*b790*/  F2FP.F16.F32.PACK_AB R209, RZ, R209 ;  /* 0x000000d1ffd1723e */ /* 0x000fe200000000ff */
[----:B------:R-:W-:Y:S01]  /*b7a0*/  @P5 STG.E.U16 desc[UR36][R4.64+0x102], R185 ;  /* 0x000102b904005986 */ /* 0x000fe2000c101524 */
[----:B------:R-:W-:Y:S01]  /*b7b0*/  ISETP.GT.AND P5, PT, R3, 0x88, P3 ;  /* 0x000000880300780c */ /* 0x000fe20001fa4270 */
        /* <DEDUP_REMOVED lines=9> */
[C---:B------:R-:W-:Y:S01]  /*b850*/  ISETP.GT.AND P4, PT, R3.reuse, 0x89, P2 ;  /* 0x000000890300780c */ /* 0x040fe20001784270 */
[----:B------:R-:W-:Y:S01]  /*b860*/  FMUL R26, R26, R217 ;  /* 0x000000d91a1a7220 */ /* 0x000fe20000400000 */
[----:B------:R-:W-:Y:S01]  /*b870*/  F2FP.F16.F32.PACK_AB R213, RZ, R213 ;  /* 0x000000d5ffd5723e */ /* 0x000fe200000000ff */
[----:B------:R-:W-:Y:S01]  /*b880*/  @P5 STG.E.U16 desc[UR36][R4.64+0x110], R188 ;  /* 0x000110bc04005986 */ /* 0x000fe2000c101524 */
[----:B------:R-:W-:Y:S01]  /*b890*/  ISETP.GT.AND P5, PT, R3, 0x90, P2 ;  /* 0x000000900300780c */ /* 0x000fe200017a4270 */
        /* <DEDUP_REMOVED lines=92> */
[----:B------:R-:W-:Y:S01]  /*be60*/  @P1 STG.E.U16 desc[UR36][R6.64+0x152], R207 ;  /* 0x000152cf06001986 */ /* 0x000fe2000c101524 */
[----:B------:R-:W-:Y:S01]  /*be70*/  ISETP.GT.AND P1, PT, R0, 0x80, PT ;  /* 0x000000800000780c */ /* 0x000fe20003f24270 */
        /* <DEDUP_REMOVED lines=19> */
[C---:B------:R-:W-:Y:S01]  /*bfb0*/  ISETP.GT.AND P3, PT, R3.reuse, 0xb9, P3 ;  /* 0x000000b90300780c */ /* 0x040fe20001f64270 */
[----:B------:R-:W-:Y:S01]  /*bfc0*/  @P5 STG.E.U16 desc[UR36][R6.64+0x162], R211 ;  /* 0x000162d306005986 */ /* 0x000fe2000c101524 */
[C---:B------:R-:W-:Y:S01]  /*bfd0*/  ISETP.GT.AND P5, PT, R3.reuse, 0xb8, P2 ;  /* 0x000000b80300780c */ /* 0x040fe200017a4270 */
[-C--:B------:R-:W-:Y:S01]  /*bfe0*/  FMUL R62, R62, R217.reuse ;  /* 0x000000d93e3e7220 */ /* 0x080fe20000400000 */
[----:B------:R-:W-:Y:S01]  /*bff0*/  ISETP.GT.AND P2, PT, R3, 0xb9, P2 ;  /* 0x000000b90300780c */ /* 0x000fe20001744270 */
[-C--:B------:R-:W-:Y:S01]  /*c000*/  FMUL R63, R63, R217.reuse ;  /* 0x000000d93f3f7220 */ /* 0x080fe20000400000 */
[----:B------:R-:W-:Y:S01]  /*c010*/  F2FP.F16.F32.PACK_AB R56, RZ, R56 ;  /* 0x00000038ff38723e */ /* 0x000fe200000000ff */
[----:B------:R-:W-:Y:S01]  /*c020*/  FMUL R64, R64, R217 ;  /* 0x000000d940407220 */ /* 0x000fe20000400000 */
[----:B------:R-:W-:Y:S01]  /*c030*/  F2FP.F16.F32.PACK_AB R57, RZ, R57 ;  /* 0x00000039ff39723e */ /* 0x000fe200000000ff */
[----:B------:R-:W-:Y:S01]  /*c040*/  FMUL R65, R65, R217 ;  /* 0x000000d941417220 */ /* 0x000fe20000400000 */
[----:B------:R-:W-:Y:S01]  /*c050*/  F2FP.F16.F32.PACK_AB R58, RZ, R58 ;  /* 0x0000003aff3a723e */ /* 0x000fe200000000ff */
[----:B------:R-:W-:Y:S01]  /*c060*/  @P4 STG.E.U16 desc[UR36][R4.64+0x170], R212 ;  /* 0x000170d404004986 */ /* 0x000fe2000c101524 */
[----:B------:R-:W-:Y:S01]  /*c070*/  LEA R8, P4, R9, R4, 0x8 ;  /* 0x0000000409087211 */ /* 0x000fe200078840ff */
[----:B------:R-:W-:Y:S01]  /*c080*/  IMAD.U32 R9, RZ, RZ, UR5 ;  /* 0x00000005ff097e24 */ /* 0x000fe2000f8e00ff */
[----:B------:R-:W-:Y:S01]  /*c090*/  F2FP.F16.F32.PACK_AB R59, RZ, R59 ;  /* 0x0000003bff3b723e */ /* 0x000fe200000000ff */
[----:B------:R0:W-:Y:S01]  /*c0a0*/  @P3 STG.E.U16 desc[UR36][R4.64+0x172], R213 ;  /* 0x000172d504003986 */ /* 0x0001e2000c101524 */
[C---:B------:R-:W-:Y:S01]  /*c0b0*/  ISETP.GT.AND P3, PT, R3.reuse, 0x1, P1 ;  /* 0x000000010300780c */ /* 0x040fe20000f64270 */
[-C--:B------:R-:W-:Y:S01]  /*c0c0*/  FMUL R66, R66, R217.reuse ;  /* 0x000000d942427220 */ /* 0x080fe20000400000 */
[----:B------:R-:W-:Y:S01]  /*c0d0*/  F2FP.F16.F32.PACK_AB R60, RZ, R60 ;  /* 0x0000003cff3c723e */ /* 0x000fe200000000ff */
[----:B------:R-:W-:Y:S01]  /*c0e0*/  @P5 STG.E.U16 desc[UR36][R6.64+0x170], R214 ;  /* 0x000170d606005986 */ /* 0x000fe2000c101524 */
[----:B------:R-:W-:Y:S01]  /*c0f0*/  ISETP.GT.AND P5, PT, R3, RZ, P1 ;  /* 0x000000ff0300720c */ /* 0x000fe20000fa4270 */
[----:B------:R-:W-:Y:S01]  /*c100*/  FMUL R67, R67, R217 ;  /* 0x000000d943437220 */ /* 0x000fe20000400000 */
[----:B------:R-:W-:Y:S01]  /*c110*/  F2FP.F16.F32.PACK_AB R61, RZ, R61 ;  /* 0x0000003dff3d723e */ /* 0x000fe200000000ff */
[----:B------:R1:W-:Y:S01]  /*c120*/  @P2 STG.E.U16 desc[UR36][R6.64+0x172], R215 ;  /* 0x000172d706002986 */ /* 0x0003e2000c101524 */
[----:B------:R-:W-:Y:S01]  /*c130*/  ISETP.GT.AND P2, PT, R3, RZ, P0 ;  /* 0x000000ff0300720c */ /* 0x000fe20000744270 */
[----:B------:R-:W-:Y:S01]  /*c140*/  FMUL R68, R68, R217 ;  /* 0x000000d944447220 */ /* 0x000fe20000400000 */
[----:B------:R-:W-:Y:S01]  /*c150*/  F2FP.F16.F32.PACK_AB R62, RZ, R62 ;  /* 0x0000003eff3e723e */ /* 0x000fe200000000ff */
[----:B0-----:R-:W-:Y:S01]  /*c160*/  IMAD.U32 R4, RZ, RZ, UR4 ;  /* 0x00000004ff047e24 */ /* 0x001fe2000f8e00ff */
[----:B------:R-:W-:Y:S01]  /*c170*/  F2FP.F16.F32.PACK_AB R63, RZ, R63 ;  /* 0x0000003fff3f723e */ /* 0x000fe200000000ff */
[-C--:B------:R-:W-:Y:S01]  /*c180*/  FMUL R69, R69, R217.reuse ;  /* 0x000000d945457220 */ /* 0x080fe20000400000 */
[----:B------:R-:W-:Y:S01]  /*c190*/  F2FP.F16.F32.PACK_AB R64, RZ, R64 ;  /* 0x00000040ff40723e */ /* 0x000fe200000000ff */
[----:B------:R-:W-:Y:S01]  /*c1a0*/  FMUL R70, R70, R217 ;  /* 0x000000d946467220 */ /* 0x000fe20000400000 */
[----:B------:R-:W-:Y:S01]  /*c1b0*/  LEA.HI.X R9, R4, R5, R9, 0x8, P4 ;  /* 0x0000000504097211 */ /* 0x000fe200020f4409 */
[-C--:B------:R-:W-:Y:S01]  /*c1c0*/  FMUL R71, R71, R217.reuse ;  /* 0x000000d947477220 */ /* 0x080fe20000400000 */
[C---:B------:R-:W-:Y:S01]  /*c1d0*/  ISETP.GT.AND P4, PT, R3.reuse, 0x8, P1 ;  /* 0x000000080300780c */ /* 0x040fe20000f84270 */
[-C--:B------:R-:W-:Y:S01]  /*c1e0*/  FMUL R72, R72, R217.reuse ;  /* 0x000000d948487220 */ /* 0x080fe20000400000 */
[----:B-1----:R-:W-:Y:S01]  /*c1f0*/  @P3 MOV R6, R8 ;  /* 0x0000000800063202 */ /* 0x002fe20000000f00 */
[--C-:B------:R-:W-:Y:S01]  /*c200*/  @P3 IMAD.MOV.U32 R7, RZ, RZ, R9.reuse ;  /* 0x000000ffff073224 */ /* 0x100fe200078e0009 */
[----:B------:R-:W-:Y:S01]  /*c210*/  @P5 STG.E.U16 desc[UR36][R8.64], R24 ;  /* 0x0000001808005986 */ /* 0x000fe2000c101524 */
[----:B------:R-:W-:Y:S01]  /*c220*/  ISETP.GT.AND P5, PT, R3, 0x1, P0 ;  /* 0x000000010300780c */ /* 0x000fe200007a4270 */
[----:B------:R-:W-:Y:S01]  /*c230*/  FMUL R73, R73, R217 ;  /* 0x000000d949497220 */ /* 0x000fe20000400000 */
[----:B------:R-:W-:Y:S01]  /*c240*/  F2FP.F16.F32.PACK_AB R65, RZ, R65 ;  /* 0x00000041ff41723e */ /* 0x000fe200000000ff */
[----:B------:R0:W-:Y:S01]  /*c250*/  @P3 STG.E.U16 desc[UR36][R6.64+0x2], R25 ;  /* 0x0000021906003986 */ /* 0x0001e2000c101524 */
[----:B------:R-:W-:Y:S01]  /*c260*/  IADD3 R4, P3, R8, UR7, RZ ;  /* 0x0000000708047c10 */ /* 0x000fe2000ff7e0ff */
[-C--:B------:R-:W-:Y:S01]  /*c270*/  FMUL R74, R74, R217.reuse ;  /* 0x000000d94a4a7220 */ /* 0x080fe20000400000 */
[----:B------:R-:W-:Y:S01]  /*c280*/  F2FP.F16.F32.PACK_AB R66, RZ, R66 ;  /* 0x00000042ff42723e */ /* 0x000fe200000000ff */
[-C--:B------:R-:W-:Y:S01]  /*c290*/  FMUL R75, R75, R217.reuse ;  /* 0x000000d94b4b7220 */ /* 0x080fe20000400000 */
[----:B------:R-:W-:Y:S01]  /*c2a0*/  IADD3.X R5, R9, UR6, RZ, P3, !PT ;  /* 0x0000000609057c10 */ /* 0x000fe20009ffe4ff */
[-C--:B------:R-:W-:Y:S01]  /*c2b0*/  FMUL R76, R76, R217.reuse ;  /* 0x000000d94c4c7220 */ /* 0x080fe20000400000 */
[----:B------:R-:W-:Y:S01]  /*c2c0*/  ISETP.GT.AND P3, PT, R3, 0x9, P1 ;  /* 0x000000090300780c */ /* 0x000fe20000f64270 */
[----:B------:R-:W-:Y:S01]  /*c2d0*/  FMUL R77, R77, R217 ;  /* 0x000000d94d4d7220 */ /* 0x000fe20000400000 */
[----:B------:R-:W-:Y:S01]  /*c2e0*/  F2FP.F16.F32.PACK_AB R67, RZ, R67 ;  /* 0x00000043ff43723e */ /* 0x000fe200000000ff */
[----:B------:R-:W-:Y:S01]  /*c2f0*/  @P2 STG.E.U16 desc[UR36][R4.64], R26 ;  /* 0x0000001a04002986 */ /* 0x000fe2000c101524 */
[C---:B------:R-:W-:Y:S01]  /*c300*/  ISETP.GT.AND P2, PT, R3.reuse, 0x8, P0 ;  /* 0x000000080300780c */ /* 0x040fe20000744270 */
[--C-:B0-----:R-:W-:Y:S01]  /*c310*/  @P4 IMAD.MOV.U32 R6, RZ, RZ, R8.reuse ;  /* 0x000000ffff064224 */ /* 0x101fe200078e0008 */
[----:B------:R-:W-:Y:S01]  /*c320*/  F2FP.F16.F32.PACK_AB R68, RZ, R68 ;  /* 0x00000044ff44723e */ /* 0x000fe200000000ff */
[--C-:B------:R-:W-:Y:S01]  /*c330*/  @P4 IMAD.MOV.U32 R7, RZ, RZ, R9.reuse ;  /* 0x000000ffff074224 */ /* 0x100fe200078e0009 */
[----:B------:R-:W-:Y:S01]  /*c340*/  @P5 STG.E.U16 desc[UR36][R4.64+0x2], R27 ;  /* 0x0000021b04005986 */ /* 0x000fe2000c101524 */
[C---:B------:R-:W-:Y:S01]  /*c350*/  ISETP.GT.AND P5, PT, R3.reuse, 0x9, P0 ;  /* 0x000000090300780c */ /* 0x040fe200007a4270 */
[----:B------:R-:W-:Y:S01]  /*c360*/  FMUL R78, R78, R217 ;  /* 0x000000d94e4e7220 */ /* 0x000fe20000400000 */
[----:B------:R-:W-:Y:S01]  /*c370*/  F2FP.F16.F32.PACK_AB R69, RZ, R69 ;  /* 0x00000045ff45723e */ /* 0x000fe200000000ff */
[----:B------:R0:W-:Y:S01]  /*c380*/  @P4 STG.E.U16 desc[UR36][R6.64+0x10], R28 ;  /* 0x0000101c06004986 */ /* 0x0001e2000c101524 */
        /* <DEDUP_REMOVED lines=9> */
[----:B------:R-:W-:Y:S01]  /*c420*/  FMUL R83, R83, R217 ;  /* 0x000000d953537220 */ /* 0x000fe20000400000 */
[----:B------:R-:W-:Y:S01]  /*c430*/  F2FP.F16.F32.PACK_AB R74, RZ, R74 ;  /* 0x0000004aff4a723e */ /* 0x000fe200000000ff */
[--C-:B0-----:R-:W-:Y:S01]  /*c440*/  @P3 IMAD.MOV.U32 R6, RZ, RZ, R8.reuse ;  /* 0x000000ffff063224 */ /* 0x101fe200078e0008 */
[----:B------:R-:W-:Y:S01]  /*c450*/  F2FP.F16.F32.PACK_AB R75, RZ, R75 ;  /* 0x0000004bff4b723e */ /* 0x000fe200000000ff */
[--C-:B------:R-:W-:Y:S01]  /*c460*/  @P3 IMAD.MOV.U32 R7, RZ, RZ, R9.reuse ;  /* 0x000000ffff073224 */ /* 0x100fe200078e0009 */
[----:B------:R-:W-:Y:S01]  /*c470*/  F2FP.F16.F32.PACK_AB R76, RZ, R76 ;  /* 0x0000004cff4c723e */ /* 0x000fe200000000ff */
[----:B------:R-:W-:Y:S01]  /*c480*/  FMUL R84, R84, R217 ;  /* 0x000000d954547220 */ /* 0x000fe20000400000 */
[----:B------:R-:W-:Y:S01]  /*c490*/  F2FP.F16.F32.PACK_AB R77, RZ, R77 ;  /* 0x0000004dff4d723e */ /* 0x000fe200000000ff */
[-C--:B------:R-:W-:Y:S01]  /*c4a0*/  FMUL R85, R85, R217.reuse ;  /* 0x000000d955557220 */ /* 0x080fe20000400000 */
[----:B------:R0:W-:Y:S01]  /*c4b0*/  @P3 STG.E.U16 desc[UR36][R6.64+0x12], R29 ;  /* 0x0000121d06003986 */ /* 0x0001e2000c101524 */
        /* <DEDUP_REMOVED lines=30> */
[--C-:B0-----:R-:W-:Y:S01]  /*c6a0*/  @P3 IMAD.MOV.U32 R7, RZ, RZ, R9.reuse ;  /* 0x000000ffff073224 */ /* 0x101fe200078e0009 */
[----:B------:R-:W-:Y:S01]  /*c6b0*/  @P3 MOV R6, R8 ;  /* 0x0000000800063202 */ /* 0x000fe20000000f00 */
[----:B------:R-:W-:Y:S01]  /*c6c0*/  FMUL R96, R96, R217 ;  /* 0x000000d960607220 */ /* 0x000fe20000400000 */
[----:B------:R-:W-:Y:S01]  /*c6d0*/  F2FP.F16.F32.PACK_AB R89, RZ, R89 ;  /* 0x00000059ff59723e */ /* 0x000fe200000000ff */
[-C--:B------:R-:W-:Y:S01]  /*c6e0*/  FMUL R97, R97, R217.reuse ;  /* 0x000000d961617220 */ /* 0x080fe20000400000 */
[----:B------:R-:W-:Y:S01]  /*c6f0*/  F2FP.F16.F32.PACK_AB R90, RZ, R90 ;  /* 0x0000005aff5a723e */ /* 0x000fe200000000ff */
[----:B------:R0:W-:Y:S01]  /*c700*/  @P3 STG.E.U16 desc[UR36][R6.64+0x22], R33 ;  /* 0x0000222106003986 */ /* 0x0001e2000c101524 */
        /* <DEDUP_REMOVED lines=15> */
[-C--:B------:R-:W-:Y:S01]  /*c800*/  FMUL R101, R101, R217.reuse ;  /* 0x000000d965657220 */ /* 0x080fe20000400000 */
[----:B------:R-:W-:Y:S01]  /*c810*/  F2FP.F16.F32.PACK_AB R96, RZ, R96 ;  /* 0x00000060ff60723e */ /* 0x000fe200000000ff */
[-C--:B------:R-:W-:Y:S01]  /*c820*/  FMUL R102, R102, R217.reuse ;  /* 0x000000d966667220 */ /* 0x080fe20000400000 */
[----:B------:R0:W-:Y:S01]  /*c830*/  @P4 STG.E.U16 desc[UR36][R6.64+0x30], R36 ;  /* 0x0000302406004986 */ /* 0x0001e2000c101524 */
        /* <DEDUP_REMOVED lines=30> */
[----:B0-----:R-:W-:Y:S01]  /*ca20*/  @P4 IMAD.MOV.U32 R6, RZ, RZ, R8 ;  /* 0x000000ffff064224 */ /* 0x001fe200078e0008 */
        /* <DEDUP_REMOVED lines=18> */
[----:B0-----:R-:W-:Y:S01]  /*cb50*/  @P3 IMAD.MOV.U32 R7, RZ, RZ, R9 ;  /* 0x000000ffff073224 */ /* 0x001fe200078e0009 */
[----:B------:R-:W-:-:S02]  /*cb60*/  @P3 MOV R6, R8 ;  /* 0x0000000800063202 */ /* 0x000fc40000000f00 */
[----:B------:R-:W-:Y:S02]  /*cb70*/  F2FP.F16.F32.PACK_AB R116, RZ, R116 ;  /* 0x00000074ff74723e */ /* 0x000fe400000000ff */
[----:B------:R-:W-:Y:S01]  /*cb80*/  F2FP.F16.F32.PACK_AB R117, RZ, R117 ;  /* 0x00000075ff75723e */ /* 0x000fe200000000ff */
[----:B------:R0:W-:Y:S01]  /*cb90*/  @P3 STG.E.U16 desc[UR36][R6.64+0x42], R41 ;  /* 0x0000422906003986 */ /* 0x0001e2000c101524 */
[C---:B------:R-:W-:Y:S02]  /*cba0*/  ISETP.GT.AND P3, PT, R3.reuse, 0x29, P1 ;  /* 0x000000290300780c */ /* 0x040fe40000f64270 */
[----:B------:R-:W-:Y:S01]  /*cbb0*/  F2FP.F16.F32.PACK_AB R118, RZ, R118 ;  /* 0x00000076ff76723e */ /* 0x000fe200000000ff */
[----:B------:R-:W-:Y:S01]  /*cbc0*/  @P2 STG.E.U16 desc[UR36][R4.64+0x40], R42 ;  /* 0x0000402a04002986 */ /* 0x000fe2000c101524 */
[C---:B------:R-:W-:Y:S02]  /*cbd0*/  ISETP.GT.AND P2, PT, R3.reuse, 0x28, P0 ;  /* 0x000000280300780c */ /* 0x040fe40000744270 */
[----:B------:R-:W-:Y:S01]  /*cbe0*/  F2FP.F16.F32.PACK_AB R119, RZ, R119 ;  /* 0x00000077ff77723e */ /* 0x000fe200000000ff */
[----:B------:R-:W-:Y:S01]  /*cbf0*/  @P5 STG.E.U16 desc[UR36][R4.64+0x42], R43 ;  /* 0x0000422b04005986 */ /* 0x000fe2000c101524 */
[----:B------:R-:W-:Y:S01]  /*cc00*/  ISETP.GT.AND P5, PT, R3, 0x29, P0 ;  /* 0x000000290300780c */ /* 0x000fe200007a4270 */
[----:B0-----:R-:W-:-:S02]  /*cc10*/  @P4 IMAD.MOV.U32 R6, RZ, RZ, R8 ;  /* 0x000000ffff064224 */ /* 0x001fc400078e0008 */
[----:B------:R-:W-:-:S05]  /*cc20*/  @P4 IMAD.MOV.U32 R7, RZ, RZ, R9 ;  /* 0x000000ffff074224 */ /* 0x000fca00078e0009 */
[----:B------:R0:W-:Y:S01]  /*cc30*/  @P4 STG.E.U16 desc[UR36][R6.64+0x50], R44 ;  /* 0x0000502c06004986 */ /* 0x0001e2000c101524 */
[----:B------:R-:W-:Y:S01]  /*cc40*/  ISETP.GT.AND P4, PT, R3, 0x30, P1 ;  /* 0x000000300300780c */ /* 0x000fe20000f84270 */
[----:B0-----:R-:W-:Y:S02]  /*cc50*/  @P3 IMAD.MOV.U32 R6, RZ, RZ, R8 ;  /* 0x000000ffff063224 */ /* 0x001fe400078e0008 */
[----:B------:R-:W-:-:S05]  /*cc60*/  @P3 IMAD.MOV.U32 R7, RZ, RZ, R9 ;  /* 0x000000ffff073224 */ /* 0x000fca00078e0009 */
[----:B------:R0:W-:Y:S01]  /*cc70*/  @P3 STG.E.U16 desc[UR36][R6.64+0x52], R45 ;  /* 0x0000522d06003986 */ /* 0x0001e2000c101524 */
[----:B------:R-:W-:-:S03]  /*cc80*/  ISETP.GT.AND P3, PT, R3, 0x31, P1 ;  /* 0x000000310300780c */ /* 0x000fc60000f64270 */
[----:B------:R-:W-:Y:S01]  /*cc90*/  @P2 STG.E.U16 desc[UR36][R4.64+0x50], R46 ;  /* 0x0000502e04002986 */ /* 0x000fe2000c101524 */
[----:B------:R-:W-:-:S03]  /*cca0*/  ISETP.GT.AND P2, PT, R3, 0x30, P0 ;  /* 0x000000300300780c */ /* 0x000fc60000744270 */
[----:B------:R-:W-:Y:S01]  /*ccb0*/  @P5 STG.E.U16 desc[UR36][R4.64+0x52], R47 ;  /* 0x0000522f04005986 */ /* 0x000fe2000c101524 */
[----:B------:R-:W-:Y:S01]  /*ccc0*/  ISETP.GT.AND P5, PT, R3, 0x31, P0 ;  /* 0x000000310300780c */ /* 0x000fe200007a4270 */
[----:B0-----:R-:W-:Y:S02]  /*ccd0*/  @P4 IMAD.MOV.U32 R6, RZ, RZ, R8 ;  /* 0x000000ffff064224 */ /* 0x001fe400078e0008 */
[----:B------:R-:W-:-:S05]  /*cce0*/  @P4 IMAD.MOV.U32 R7, RZ, RZ, R9 ;  /* 0x000000ffff074224 */ /* 0x000fca00078e0009 */
[----:B------:R0:W-:Y:S01]  /*ccf0*/  @P4 STG.E.U16 desc[UR36][R6.64+0x60], R48 ;  /* 0x0000603006004986 */ /* 0x0001e2000c101524 */
[----:B------:R-:W-:Y:S02]  /*cd00*/  ISETP.GT.AND P4, PT, R3, 0x38, P1 ;  /* 0x000000380300780c */ /* 0x000fe40000f84270 */
[----:B0-----:R-:W-:Y:S01]  /*cd10*/  @P3 MOV R6, R8 ;  /* 0x0000000800063202 */ /* 0x001fe20000000f00 */
        /* <DEDUP_REMOVED lines=190> */
[C---:B------:R-:W-:Y:S02]  /*d900*/  ISETP.GT.AND P4, PT, R3.reuse, 0xb1, P0 ;  /* 0x000000b10300780c */ /* 0x040fe40000784270 */
[----:B------:R-:W-:Y:S02]  /*d910*/  ISETP.GT.AND P0, PT, R3, 0xb9, P0 ;  /* 0x000000b90300780c */ /* 0x000fe40000704270 */
[----:B0-----:R-:W-:Y:S01]  /*d920*/  @P3 MOV R6, R8 ;  /* 0x0000000800063202 */ /* 0x001fe20000000f00 */
[----:B------:R-:W-:-:S05]  /*d930*/  @P3 IMAD.MOV.U32 R7, RZ, RZ, R9 ;  /* 0x000000ffff073224 */ /* 0x000fca00078e0009 */
[----:B------:R0:W-:Y:S01]  /*d940*/  @P3 STG.E.U16 desc[UR36][R6.64+0x162], R113 ;  /* 0x0001627106003986 */ /* 0x0001e2000c101524 */
[C---:B------:R-:W-:Y:S02]  /*d950*/  ISETP.GT.AND P3, PT, R3.reuse, 0xb8, P1 ;  /* 0x000000b80300780c */ /* 0x040fe40000f64270 */
[----:B------:R-:W-:Y:S01]  /*d960*/  ISETP.GT.AND P1, PT, R3, 0xb9, P1 ;  /* 0x000000b90300780c */ /* 0x000fe20000f24270 */
[----:B------:R-:W-:Y:S04]  /*d970*/  @P2 STG.E.U16 desc[UR36][R4.64+0x160], R114 ;  /* 0x0001607204002986 */ /* 0x000fe8000c101524 */
[----:B------:R-:W-:Y:S06]  /*d980*/  @P4 STG.E.U16 desc[UR36][R4.64+0x162], R115 ;  /* 0x0001627304004986 */ /* 0x000fec000c101524 */
[----:B0-----:R-:W-:-:S02]  /*d990*/  @P3 IMAD.MOV.U32 R6, RZ, RZ, R8 ;  /* 0x000000ffff063224 */ /* 0x001fc400078e0008 */
[----:B------:R-:W-:-:S05]  /*d9a0*/  @P3 IMAD.MOV.U32 R7, RZ, RZ, R9 ;  /* 0x000000ffff073224 */ /* 0x000fca00078e0009 */
[----:B------:R0:W-:Y:S04]  /*d9b0*/  @P3 STG.E.U16 desc[UR36][R6.64+0x170], R116 ;  /* 0x0001707406003986 */ /* 0x0001e8000c101524 */
[----:B------:R1:W-:Y:S04]  /*d9c0*/  @P1 STG.E.U16 desc[UR36][R8.64+0x172], R117 ;  /* 0x0001727508001986 */ /* 0x0003e8000c101524 */
[----:B------:R1:W-:Y:S01]  /*d9d0*/  @P5 STG.E.U16 desc[UR36][R4.64+0x170], R118 ;  /* 0x0001707604005986 */ /* 0x0003e2000c101524 */
[----:B0-----:R-:W-:Y:S02]  /*d9e0*/  @P0 IMAD.MOV.U32 R6, RZ, RZ, R4 ;  /* 0x000000ffff060224 */ /* 0x001fe400078e0004 */
[----:B------:R-:W-:-:S05]  /*d9f0*/  @P0 IMAD.MOV.U32 R7, RZ, RZ, R5 ;  /* 0x000000ffff070224 */ /* 0x000fca00078e0005 */
[----:B------:R1:W-:Y:S02]  /*da00*/  @P0 STG.E.U16 desc[UR36][R6.64+0x172], R119 ;  /* 0x0001727706000986 */ /* 0x0003e4000c101524 */
.L_x_411:
[----:B------:R-:W-:Y:S05]  /*da10*/  BSYNC B0 ;  /* 0x0000000000007941 */ /* 0x000fea0003800000 */
.L_x_29:
[----:B------:R-:W-:Y:S01]  /*da20*/  ULDC UR4, c[0x0][0xc] ;  /* 0x0000030000047ab9 */ /* 0x000fe20000000800 */
[----:B------:R-:W-:Y:S01]  /*da30*/  ULDC UR5, c[0x0][0x10] ;  /* 0x0000040000057ab9 */ /* 0x000fe20000000800 */
[----:B------:R-:W2:Y:S01]  /*da40*/  LDC R3, c[0x0][0x14] ;  /* 0x00000500ff037b82 */ /* 0x000ea20000000800 */
[----:B------:R-:W-:Y:S01]  /*da50*/  UIMAD.WIDE.U32 UR4, UR4, UR5, URZ ;  /* 0x00000005040472a5 */ /* 0x000fe2000f8e003f */
[----:B0-----:R-:W-:Y:S01]  /*da60*/  PRMT R0, RZ, 0x7610, R0 ;  /* 0x00007610ff007816 */ /* 0x001fe20000000000 */
[----:B------:R-:W-:Y:S01]  /*da70*/  UMOV UR43, 0xffffffff ;  /* 0xffffffff002b7882 */ /* 0x000fe20000000000 */
[----:B------:R-:W-:-:S03]  /*da80*/  IMAD.MOV.U32 R19, RZ, RZ, -0x1 ;  /* 0xffffffffff137424 */ /* 0x000fc600078e00ff */
[----:B--2---:R-:W-:-:S04]  /*da90*/  IMAD.WIDE.U32 R16, R3, UR4, R16 ;  /* 0x0000000403107c25 */ /* 0x004fc8000f8e0010 */
[----:B------:R-:W-:Y:S01]  /*daa0*/  IMAD R3, R3, UR5, RZ ;  /* 0x0000000503037c24 */ /* 0x000fe2000f8e02ff */
[----:B------:R-:W-:Y:S02]  /*dab0*/  ULDC.64 UR4, c[0x0][0x650] ;  /* 0x0001940000047ab9 */ /* 0x000fe40000000a00 */
[----:B------:R-:W-:Y:S01]  /*dac0*/  ISETP.GE.U32.AND P0, PT, R16, UR4, PT ;  /* 0x0000000410007c0c */ /* 0x000fe2000bf06070 */
[----:B------:R-:W-:-:S05]  /*dad0*/  IMAD.IADD R17, R17, 0x1, R3 ;  /* 0x0000000111117824 */ /* 0x000fca00078e0203 */
[----:B------:R-:W-:-:S13]  /*dae0*/  ISETP.GE.U32.AND.EX P0, PT, R17, UR5, PT, P0 ;  /* 0x0000000511007c0c */ /* 0x000fda000bf06100 */
[----:B------:R-:W-:Y:S05]  /*daf0*/  @P0 BRA `(.L_x_412) ;  /* 0x0000000400640947 */ /* 0x000fea0003800000 */
[----:B------:R-:W0:Y:S01]  /*db00*/  S2R R12, SR_CTAID.X ;  /* 0x00000000000c7919 */ /* 0x000e220000002500 */
[----:B------:R-:W2:Y:S01]  /*db10*/  LDC.64 R10, c[0x0][0x628] ;  /* 0x00018a00ff0a7b82 */ /* 0x000ea20000000a00 */
[----:B------:R-:W-:Y:S01]  /*db20*/  ULDC UR4, c[0x0][0x150] ;  /* 0x0000540000047ab9 */ /* 0x000fe20000000800 */
[----:B-1----:R-:W-:Y:S01]  /*db30*/  MOV R8, R16 ;  /* 0x0000001000087202 */ /* 0x002fe20000000f00 */
[----:B------:R-:W1:Y:S01]  /*db40*/  S2R R20, SR_CTAID.Y ;  /* 0x0000000000147919 */ /* 0x000e620000002600 */
[----:B------:R-:W-:-:S04]  /*db50*/  IMAD.MOV.U32 R9, RZ, RZ, R17 ;  /* 0x000000ffff097224 */ /* 0x000fc800078e0011 */
[----:B------:R-:W1:Y:S08]  /*db60*/  LDC R21, c[0x0][0x144] ;  /* 0x00005100ff157b82 */ /* 0x000e700000000800 */
[----:B------:R-:W1:Y:S08]  /*db70*/  LDC R0, c[0x0][0x630] ;  /* 0x00018c00ff007b82 */ /* 0x000e700000000800 */
[----:B------:R-:W1:Y:S01]  /*db80*/  LDC.64 R14, c[0x0][0x620] ;  /* 0x00018800ff0e7b82 */ /* 0x000e620000000a00 */
[----:B--2---:R-:W-:-:S04]  /*db90*/  ISETP.NE.U32.AND P0, PT, R10, RZ, PT ;  /* 0x000000ff0a00720c */ /* 0x004fc80003f05070 */
[----:B------:R-:W-:Y:S02]  /*dba0*/  ISETP.NE.AND.EX P0, PT, R11, RZ, PT, P0 ;  /* 0x000000ff0b00720c */ /* 0x000fe40003f05300 */
[----:B0-----:R-:W-:-:S05]  /*dbb0*/  I2FP.F32.U32 R3, R12 ;  /* 0x0000000c00037245 */ /* 0x001fca0000201000 */
[----:B------:R-:W-:-:S04]  /*dbc0*/  FMUL R3, R3, UR4 ;  /* 0x0000000403037c20 */ /* 0x000fc80008400000 */
[----:B------:R0:W2:Y:S02]  /*dbd0*/  F2I.U32.TRUNC.NTZ R19, R3 ;  /* 0x0000000300137305 */ /* 0x0000a4000020f000 */
[----:B------:R-:W-:Y:S05]  /*dbe0*/  @!P0 BRA `(.L_x_413) ;  /* 0x0000000000288947 */ /* 0x000fea0003800000 */
[----:B0-----:R-:W0:Y:S02]  /*dbf0*/  LDC R3, c[0x0][0x634] ;  /* 0x00018d00ff037b82 */ /* 0x001e240000000800 */
        /* <DEDUP_REMOVED lines=9> */
.L_x_413:
[----:B------:R-:W3:Y:S01]  /*dc90*/  LDC.64 R26, c[0x0][0x640] ;  /* 0x00019000ff1a7b82 */ /* 0x000ee20000000a00 */
[-C--:B-1----:R-:W-:Y:S01]  /*dca0*/  SHF.R.U64 R30, R8, R0.reuse, R9 ;  /* 0x00000000081e7219 */ /* 0x082fe20000001209 */
[----:B--2---:R-:W-:Y:S01]  /*dcb0*/  IMAD.MOV R19, RZ, RZ, -R19 ;  /* 0x000000ffff137224 */ /* 0x004fe200078e0a13 */
[----:B------:R-:W-:Y:S01]  /*dcc0*/  SHF.R.U32.HI R0, RZ, R0, R9 ;  /* 0x00000000ff007219 */ /* 0x000fe20000011609 */
[----:B------:R-:W-:Y:S01]  /*dcd0*/  ULDC UR4, c[0x0][0x154] ;  /* 0x0000550000047ab9 */ /* 0x000fe20000000800 */
[----:B0-----:R-:W-:Y:S01]  /*dce0*/  IADD3 R3, P0, RZ, -R30, RZ ;  /* 0x8000001eff037210 */ /* 0x001fe20007f1e0ff */
[----:B------:R-:W-:Y:S02]  /*dcf0*/  IMAD R21, R21, R19, R12 ;  /* 0x0000001315157224 */ /* 0x000fe400078e020c */
[----:B------:R-:W0:Y:S01]  /*dd00*/  LDC R6, c[0x0][0x618] ;  /* 0x00018600ff067b82 */ /* 0x000e220000000800 */
[----:B------:R-:W-:Y:S02]  /*dd10*/  IMAD.MOV.U32 R7, RZ, RZ, 0x1 ;  /* 0x00000001ff077424 */ /* 0x000fe400078e00ff */
[----:B------:R-:W-:-:S04]  /*dd20*/  IMAD.X R5, RZ, RZ, ~R0, P0 ;  /* 0x000000ffff057224 */ /* 0x000fc800000e0e00 */
[-C--:B------:R-:W-:Y:S01]  /*dd30*/  IMAD R0, R5, R14.reuse, RZ ;  /* 0x0000000e05007224 */ /* 0x080fe200078e02ff */
[----:B------:R-:W1:Y:S01]  /*dd40*/  LDC R8, c[0x0][0x608] ;  /* 0x00018200ff087b82 */ /* 0x000e620000000800 */
[----:B------:R-:W-:-:S04]  /*dd50*/  IMAD.WIDE.U32 R4, R3, R14, R16 ;  /* 0x0000000e03047225 */ /* 0x000fc800078e0010 */
[----:B------:R-:W-:Y:S01]  /*dd60*/  IMAD R3, R3, R15, R0 ;  /* 0x0000000f03037224 */ /* 0x000fe200078e0200 */
[----:B------:R-:W-:Y:S02]  /*dd70*/  I2FP.F32.U32 R0, R20 ;  /* 0x0000001400007245 */ /* 0x000fe40000201000 */
[----:B------:R-:W2:Y:S01]  /*dd80*/  LDC R22, c[0x0][0x658] ;  /* 0x00019600ff167b82 */ /* 0x000ea20000000800 */
[----:B------:R-:W-:Y:S01]  /*dd90*/  IMAD.IADD R3, R5, 0x1, R3 ;  /* 0x0000000105037824 */ /* 0x000fe200078e0203 */
[----:B---3--:R-:W-:Y:S01]  /*dda0*/  ISETP.NE.U32.AND P0, PT, R26, RZ, PT ;  /* 0x000000ff1a00720c */ /* 0x008fe20003f05070 */
[----:B------:R-:W-:Y:S01]  /*ddb0*/  FMUL R0, R0, UR4 ;  /* 0x0000000400007c20 */ /* 0x000fe20008400000 */
[----:B------:R-:W-:Y:S02]  /*ddc0*/  MOV R5, 0xffffffff ;  /* 0xffffffff00057802 */ /* 0x000fe40000000f00 */
[----:B------:R-:W-:Y:S01]  /*ddd0*/  ISETP.NE.AND.EX P0, PT, R27, RZ, PT, P0 ;  /* 0x000000ff1b00720c */ /* 0x000fe20003f05300 */
[----:B------:R3:W2:Y:S01]  /*dde0*/  F2I.U32.TRUNC.NTZ R13, R0 ;  /* 0x00000000000d7305 */ /* 0x0006a2000020f000 */
[----:B------:R-:W3:Y:S01]  /*ddf0*/  LDC R15, c[0x0][0x148] ;  /* 0x00005200ff0f7b82 */ /* 0x000ee20000000800 */
[----:B0-----:R-:W-:-:S02]  /*de00*/  SHF.R.U64 R12, R4, R6, R3 ;  /* 0x00000006040c7219 */ /* 0x001fc40000001203 */
[----:B------:R-:W-:-:S05]  /*de10*/  SHF.R.U32.HI R3, RZ, R6, R3 ;  /* 0x00000006ff037219 */ /* 0x000fca0000011603 */
[----:B------:R-:W0:Y:S01]  /*de20*/  LDC R19, c[0x0][0x600] ;  /* 0x00018000ff137b82 */ /* 0x000e220000000800 */
[-CC-:B-1----:R-:W-:Y:S02]  /*de30*/  SHF.R.U64 R10, R12, R8.reuse, R3.reuse ;  /* 0x000000080c0a7219 */ /* 0x182fe40000001203 */
[----:B------:R-:W-:-:S05]  /*de40*/  SHF.R.U32.HI R3, RZ, R8, R3 ;  /* 0x00000008ff037219 */ /* 0x000fca0000011603 */
[----:B------:R-:W1:Y:S01]  /*de50*/  LDC R24, c[0x0][0x648] ;  /* 0x00019200ff187b82 */ /* 0x000e620000000800 */
[-C--:B--2---:R-:W-:Y:S02]  /*de60*/  SHF.L.U32 R4, R5, R22.reuse, RZ ;  /* 0x0000001605047219 */ /* 0x084fe400000006ff */
[-CC-:B------:R-:W-:Y:S02]  /*de70*/  SHF.R.U64 R14, R10, R22.reuse, R3.reuse ;  /* 0x000000160a0e7219 */ /* 0x180fe40000001203 */
[----:B------:R-:W-:Y:S02]  /*de80*/  SHF.R.U32.HI R5, RZ, R22, R3 ;  /* 0x00000016ff057219 */ /* 0x000fe40000011603 */
[----:B------:R-:W-:Y:S01]  /*de90*/  LOP3.LUT R25, RZ, R4, RZ, 0x33, !PT ;  /* 0x00000004ff197212 */ /* 0x000fe200078e33ff */
[----:B------:R-:W2:Y:S01]  /*dea0*/  LDC R28, c[0x0][0x638] ;  /* 0x00018e00ff1c7b82 */ /* 0x000ea20000000800 */
[----:B------:R-:W-:Y:S01]  /*deb0*/  SHF.L.U32 R22, R7, R22, RZ ;  /* 0x0000001607167219 */ /* 0x000fe200000006ff */
[----:B------:R-:W-:-:S06]  /*dec0*/  IMAD.MOV.U32 R4, RZ, RZ, R14 ;  /* 0x000000ffff047224 */ /* 0x000fcc00078e000e */
[----:B------:R-:W0:Y:S01]  /*ded0*/  LDC R29, c[0x0][0x610] ;  /* 0x00018400ff1d7b82 */ /* 0x000e220000000800 */
[----:B------:R-:W-:Y:S05]  /*dee0*/  @!P0 BRA `(.L_x_414) ;  /* 0x0000000000288947 */ /* 0x000fea0003800000 */
[----:B------:R-:W4:Y:S02]  /*def0*/  LDC R3, c[0x0][0x64c] ;  /* 0x00019300ff037b82 */ /* 0x000f240000000800 */
[----:B----4-:R-:W-:-:S05]  /*df00*/  IADD3 R3, P0, R14, R3, RZ ;  /* 0x000000030e037210 */ /* 0x010fca0007f1e0ff */
        /* <DEDUP_REMOVED lines=8> */
.L_x_414:
[----:B------:R-:W-:Y:S01]  /*df90*/  ISETP.NE.AND P0, PT, R2, 0x1, PT ;  /* 0x000000010200780c */ /* 0x000fe20003f05270 */
[----:B------:R-:W-:Y:S01]  /*dfa0*/  IMAD.MOV R13, RZ, RZ, -R13 ;  /* 0x000000ffff0d7224 */ /* 0x000fe200078e0a0d */
[----:B-1-3--:R-:W-:Y:S01]  /*dfb0*/  SHF.R.U64 R0, R4, R24, R5 ;  /* 0x0000001804007219 */ /* 0x00afe20000001205 */
[----:B0-----:R-:W-:Y:S01]  /*dfc0*/  VIADD R5, R19, 0xffffffff ;  /* 0xffffffff13057836 */ /* 0x001fe20000000000 */
[----:B------:R-:W-:Y:S02]  /*dfd0*/  LOP3.LUT R7, R10, R25, RZ, 0xc0, !PT ;  /* 0x000000190a077212 */ /* 0x000fe400078ec0ff */
[----:B------:R-:W-:Y:S02]  /*dfe0*/  IADD3 R3, -R0, RZ, RZ ;  /* 0x000000ff00037210 */ /* 0x000fe40007ffe1ff */
[----:B------:R-:W-:Y:S01]  /*dff0*/  LOP3.LUT R5, R12, R5, RZ, 0xc0, !PT ;  /* 0x000000050c057212 */ /* 0x000fe200078ec0ff */
[----:B------:R-:W-:Y:S01]  /*e000*/  IMAD R22, R22, R0, R7 ;  /* 0x0000000016167224 */ /* 0x000fe200078e0207 */
[----:B------:R-:W-:Y:S01]  /*e010*/  R2UR UR43, R30 ;  /* 0x000000001e2b72ca */ /* 0x000fe200000e0000 */
[----:B--2---:R-:W-:-:S02]  /*e020*/  IMAD R0, R3, R28, R14 ;  /* 0x0000001c03007224 */ /* 0x004fc400078e020e */
[----:B------:R-:W-:Y:S02]  /*e030*/  @P0 IMAD R21, R15, R13, R20 ;  /* 0x0000000d0f150224 */ /* 0x000fe400078e0214 */
[----:B------:R-:W-:Y:S02]  /*e040*/  IMAD R3, R0, R19, R5 ;  /* 0x0000001300037224 */ /* 0x000fe400078e0205 */
[----:B------:R-:W-:Y:S02]  /*e050*/  IMAD R22, R22, R29, R21 ;  /* 0x0000001d16167224 */ /* 0x000fe400078e0215 */
[----:B------:R-:W-:-:S03]  /*e060*/  IMAD.MOV.U32 R0, RZ, RZ, 0x1 ;  /* 0x00000001ff007424 */ /* 0x000fc600078e00ff */
[----:B------:R-:W-:Y:S02]  /*e070*/  SEL R19, R3, R22, !P0 ;  /* 0x0000001603137207 */ /* 0x000fe40004000000 */
[----:B------:R-:W-:-:S07]  /*e080*/  SEL R22, R22, R3, !P0 ;  /* 0x0000000316167207 */ /* 0x000fce0004000000 */
.L_x_412:
[----:B------:R-:W-:-:S13]  /*e090*/  LOP3.LUT P0, RZ, R0, 0xff, RZ, 0xc0, !PT ;  /* 0x000000ff00ff7812 */ /* 0x000fda000780c0ff */
[----:B------:R-:W-:Y:S05]  /*e0a0*/  @P0 BRA `(.L_x_415) ;  /* 0xffffff30002c0947 */ /* 0x000fea000383ffff */
[----:B------:R-:W-:Y:S05]  /*e0b0*/  EXIT ;  /* 0x000000000000794d */ /* 0x000fea0003800000 */
.L_x_4:
[----:B0-----:R-:W-:Y:S01]  /*e0c0*/  ULDC.64 UR4, c[0x0][0x650] ;  /* 0x0001940000047ab9 */ /* 0x001fe20000000a00 */
[----:B------:R-:W-:Y:S01]  /*e0d0*/  PRMT R3, RZ, 0x7610, R3 ;  /* 0x00007610ff037816 */ /* 0x000fe20000000003 */
[----:B------:R-:W-:Y:S01]  /*e0e0*/  IMAD.MOV.U32 R6, RZ, RZ, -0x1 ;  /* 0xffffffffff067424 */ /* 0x000fe200078e00ff */
[----:B------:R-:W-:Y:S01]  /*e0f0*/  ISETP.GE.U32.AND P0, PT, R16, UR4, PT ;  /* 0x0000000410007c0c */ /* 0x000fe2000bf06070 */
[----:B------:R-:W-:Y:S02]  /*e100*/  IMAD.MOV.U32 R7, RZ, RZ, -0x1 ;  /* 0xffffffffff077424 */ /* 0x000fe400078e00ff */
[----:B------:R-:W-:Y:S01]  /*e110*/  IMAD.MOV.U32 R12, RZ, RZ, -0x1 ;  /* 0xffffffffff0c7424 */ /* 0x000fe200078e00ff */
[----:B------:R-:W-:-:S13]  /*e120*/  ISETP.GE.U32.AND.EX P0, PT, R17, UR5, PT, P0 ;  /* 0x0000000511007c0c */ /* 0x000fda000bf06100 */
        /* <DEDUP_REMOVED lines=14> */
[----:B------:R-:W-:Y:S01]  /*e210*/  IMAD.WIDE.U32 R6, R3, R12, RZ ;  /* 0x0000000c03067225 */ /* 0x000fe200078e00ff */
[----:B------:R-:W-:-:S03]  /*e220*/  IADD3.X R11, RZ, RZ, RZ, P0, !PT ;  /* 0x000000ffff0b7210 */ /* 0x000fc600007fe4ff */
[----:B------:R-:W-:Y:S01]  /*e230*/  IMAD.MOV.U32 R10, RZ, RZ, R9 ;  /* 0x000000ffff0a7224 */ /* 0x000fe200078e0009 */
[----:B------:R-:W-:-:S05]  /*e240*/  IADD3 RZ, P0, R7, R8, RZ ;  /* 0x0000000807ff7210 */ /* 0x000fca0007f1e0ff */
[----:B------:R-:W-:-:S08]  /*e250*/  IMAD.WIDE.U32.X R10, R15, R13, R10, P0 ;  /* 0x0000000d0f0a7225 */ /* 0x000fd000000e040a */
.L_x_417:
        /* <DEDUP_REMOVED lines=17> */
[----:B------:R-:W-:-:S03]  /*e370*/  IMAD.MOV.U32 R7, RZ, RZ, 0x1 ;  /* 0x00000001ff077424 */ /* 0x000fc600078e00ff */
[----:B0-----:R-:W-:Y:S02]  /*e380*/  SHF.R.U64 R10, R6, R22, R3 ;  /* 0x00000016060a7219 */ /* 0x001fe40000001203 */
[----:B------:R-:W-:Y:S02]  /*e390*/  I2FP.F32.U32 R6, R0 ;  /* 0x0000000000067245 */ /* 0x000fe40000201000 */
[----:B------:R-:W0:Y:S01]  /*e3a0*/  LDC R8, c[0x0][0x658] ;  /* 0x00019600ff087b82 */ /* 0x000e220000000800 */
[----:B-1----:R-:W-:Y:S01]  /*e3b0*/  ISETP.NE.U32.AND P0, PT, R24, RZ, PT ;  /* 0x000000ff1800720c */ /* 0x002fe20003f05070 */
[----:B---3--:R-:W-:Y:S02]  /*e3c0*/  IMAD.MOV R5, RZ, RZ, -R9 ;  /* 0x000000ffff057224 */ /* 0x008fe400078e0a09 */
[----:B------:R-:W-:Y:S01]  /*e3d0*/  FMUL R6, R6, UR4 ;  /* 0x0000000406067c20 */ /* 0x000fe20008400000 */
[----:B------:R-:W-:Y:S02]  /*e3e0*/  SHF.R.U32.HI R3, RZ, R22, R3 ;  /* 0x00000016ff037219 */ /* 0x000fe40000011603 */
[----:B------:R-:W-:Y:S01]  /*e3f0*/  ISETP.NE.AND.EX P0, PT, R25, RZ, PT, P0 ;  /* 0x000000ff1900720c */ /* 0x000fe20003f05300 */
[----:B------:R1:W3:Y:S01]  /*e400*/  F2I.U32.TRUNC.NTZ R13, R6 ;  /* 0x00000006000d7305 */ /* 0x0002e2000020f000 */
[----:B------:R-:W1:Y:S01]  /*e410*/  LDC R15, c[0x0][0x148] ;  /* 0x00005200ff0f7b82 */ /* 0x000e620000000800 */
[----:B--2---:R-:W-:-:S02]  /*e420*/  IMAD R22, R11, R5, R4 ;  /* 0x000000050b167224 */ /* 0x004fc400078e0204 */
[----:B------:R-:W-:-:S05]  /*e430*/  IMAD.MOV.U32 R5, RZ, RZ, -0x1 ;  /* 0xffffffffff057424 */ /* 0x000fca00078e00ff */
[----:B------:R-:W2:Y:S01]  /*e440*/  LDC R19, c[0x0][0x600] ;  /* 0x00018000ff137b82 */ /* 0x000ea20000000800 */
[-CC-:B----4-:R-:W-:Y:S02]  /*e450*/  SHF.R.U64 R14, R10, R20.reuse, R3.reuse ;  /* 0x000000140a0e7219 */ /* 0x190fe40000001203 */
[----:B------:R-:W-:-:S05]  /*e460*/  SHF.R.U32.HI R3, RZ, R20, R3 ;  /* 0x00000014ff037219 */ /* 0x000fca0000011603 */
[----:B------:R-:W4:Y:S01]  /*e470*/  LDC R21, c[0x0][0x648] ;  /* 0x00019200ff157b82 */ /* 0x000f220000000800 */
[-C--:B0-----:R-:W-:Y:S02]  /*e480*/  SHF.L.U32 R4, R5, R8.reuse, RZ ;  /* 0x0000000805047219 */ /* 0x081fe400000006ff */
[--C-:B------:R-:W-:Y:S02]  /*e490*/  SHF.R.U64 R20, R14, R8, R3.reuse ;  /* 0x000000080e147219 */ /* 0x100fe40000001203 */
[----:B------:R-:W-:Y:S02]  /*e4a0*/  LOP3.LUT R27, RZ, R4, RZ, 0x33, !PT ;  /* 0x00000004ff1b7212 */ /* 0x000fe400078e33ff */
[-C--:B------:R-:W-:Y:S01]  /*e4b0*/  SHF.R.U32.HI R5, RZ, R8.reuse, R3 ;  /* 0x00000008ff057219 */ /* 0x080fe20000011603 */
[----:B------:R-:W0:Y:S01]  /*e4c0*/  LDC R23, c[0x0][0x638] ;  /* 0x00018e00ff177b82 */ /* 0x000e220000000800 */
[----:B------:R-:W-:Y:S01]  /*e4d0*/  SHF.L.U32 R26, R7, R8, RZ ;  /* 0x00000008071a7219 */ /* 0x000fe200000006ff */
[----:B------:R-:W-:-:S06]  /*e4e0*/  IMAD.MOV.U32 R4, RZ, RZ, R20 ;  /* 0x000000ffff047224 */ /* 0x000fcc00078e0014 */
[----:B------:R-:W0:Y:S01]  /*e4f0*/  LDC R28, c[0x0][0x610] ;  /* 0x00018400ff1c7b82 */ /* 0x000e220000000800 */
[----:B-1-3--:R-:W-:Y:S05]  /*e500*/  @!P0 BRA `(.L_x_418) ;  /* 0x0000000000288947 */ /* 0x00afea0003800000 */
[----:B------:R-:W1:Y:S02]  /*e510*/  LDC R3, c[0x0][0x64c] ;  /* 0x00019300ff037b82 */ /* 0x000e640000000800 */
[----:B-1----:R-:W-:-:S04]  /*e520*/  IADD3 R3, P0, R20, R3, RZ ;  /* 0x0000000314037210 */ /* 0x002fc80007f1e0ff */
[----:B------:R-:W-:-:S05]  /*e530*/  IADD3.X R11, RZ, R5, RZ, P0, !PT ;  /* 0x00000005ff0b7210 */ /* 0x000fca00007fe4ff */
[----:B------:R-:W-:-:S04]  /*e540*/  IMAD.WIDE.U32 R4, R11, R24, RZ ;  /* 0x000000180b047225 */ /* 0x000fc800078e00ff */
[----:B------:R-:W-:-:S04]  /*e550*/  IMAD.WIDE.U32 R6, P0, R3, R25, R4 ;  /* 0x0000001903067225 */ /* 0x000fc80007800004 */
[----:B------:R-:W-:-:S04]  /*e560*/  IMAD.WIDE.U32 R4, R3, R24, RZ ;  /* 0x0000001803047225 */ /* 0x000fc800078e00ff */
[----:B------:R-:W-:Y:S01]  /*e570*/  IMAD.X R9, RZ, RZ, RZ, P0 ;  /* 0x000000ffff097224 */ /* 0x000fe200000e06ff */
[----:B------:R-:W-:Y:S01]  /*e580*/  IADD3 RZ, P0, R5, R6, RZ ;  /* 0x0000000605ff7210 */ /* 0x000fe20007f1e0ff */
[----:B------:R-:W-:-:S04]  /*e590*/  IMAD.MOV.U32 R8, RZ, RZ, R7 ;  /* 0x000000ffff087224 */ /* 0x000fc800078e0007 */
[----:B------:R-:W-:-:S08]  /*e5a0*/  IMAD.WIDE.U32.X R4, R11, R25, R8, P0 ;  /* 0x000000190b047225 */ /* 0x000fd000000e0408 */
.L_x_418:
[----:B------:R-:W-:Y:S01]  /*e5b0*/  ISETP.NE.AND P0, PT, R2, 0x1, PT ;  /* 0x000000010200780c */ /* 0x000fe20003f05270 */
[----:B--2---:R-:W-:Y:S01]  /*e5c0*/  VIADD R7, R19, 0xffffffff ;  /* 0xffffffff13077836 */ /* 0x004fe20000000000 */
[----:B----4-:R-:W-:Y:S01]  /*e5d0*/  SHF.R.U64 R4, R4, R21, R5 ;  /* 0x0000001504047219 */ /* 0x010fe20000001205 */
[----:B------:R-:W-:Y:S01]  /*e5e0*/  IMAD.MOV R13, RZ, RZ, -R13 ;  /* 0x000000ffff0d7224 */ /* 0x000fe200078e0a0d */
[----:B------:R-:W-:Y:S02]  /*e5f0*/  LOP3.LUT R3, R14, R27, RZ, 0xc0, !PT ;  /* 0x0000001b0e037212 */ /* 0x000fe400078ec0ff */
[----:B------:R-:W-:Y:S01]  /*e600*/  LOP3.LUT R7, R10, R7, RZ, 0xc0, !PT ;  /* 0x000000070a077212 */ /* 0x000fe200078ec0ff */
[----:B------:R-:W-:Y:S02]  /*e610*/  IMAD.MOV R5, RZ, RZ, -R4 ;  /* 0x000000ffff057224 */ /* 0x000fe400078e0a04 */
[----:B------:R-:W-:-:S04]  /*e620*/  IMAD R3, R26, R4, R3 ;  /* 0x000000041a037224 */ /* 0x000fc800078e0203 */
[----:B------:R-:W-:Y:S02]  /*e630*/  @P0 IMAD R22, R15, R13, R0 ;  /* 0x0000000d0f160224 */ /* 0x000fe400078e0200 */
[----:B0-----:R-:W-:Y:S02]  /*e640*/  IMAD R0, R5, R23, R20 ;  /* 0x0000001705007224 */ /* 0x001fe400078e0214 */
[----:B------:R-:W-:Y:S02]  /*e650*/  IMAD R6, R3, R28, R22 ;  /* 0x0000001c03067224 */ /* 0x000fe400078e0216 */
[----:B------:R-:W-:Y:S02]  /*e660*/  IMAD R5, R0, R19, R7 ;  /* 0x0000001300057224 */ /* 0x000fe400078e0207 */
[----:B------:R-:W-:-:S03]  /*e670*/  IMAD.MOV.U32 R3, RZ, RZ, 0x1 ;  /* 0x00000001ff037424 */ /* 0x000fc600078e00ff */
[----:B------:R-:W-:Y:S02]  /*e680*/  SEL R7, R5, R6, !P0 ;  /* 0x0000000605077207 */ /* 0x000fe40004000000 */
[----:B------:R-:W-:-:S07]  /*e690*/  SEL R6, R6, R5, !P0 ;  /* 0x0000000506067207 */ /* 0x000fce0004000000 */
.L_x_416:
[----:B------:R-:W-:-:S08]  /*e6a0*/  NOP ;  /* 0x0000000000007918 */ /* 0x000fd00000000000 */
[----:B------:R-:W0:-:S00]  /*e6b0*/  USETMAXREG.DEALLOC.CTAPOOL 0x28 ;  /* 0x00000028000079c8 */ /* 0x000e0000080e0500 */
[----:B------:R-:W-:-:S13]  /*e6c0*/  ISETP.NE.AND P0, PT, RZ, UR8, PT ;  /* 0x00000008ff007c0c */ /* 0x000fda000bf05270 */
[----:B------:R-:W-:Y:S05]  /*e6d0*/  @P0 EXIT ;  /* 0x000000000000094d */ /* 0x000fea0003800000 */
[----:B0-----:R-:W-:Y:S01]  /*e6e0*/  LOP3.LUT P0, RZ, R3, 0xff, RZ, 0xc0, !PT ;  /* 0x000000ff03ff7812 */ /* 0x001fe2000780c0ff */
[----:B------:R-:W-:Y:S01]  /*e6f0*/  IMAD.MOV.U32 R0, RZ, RZ, 0x1 ;  /* 0x00000001ff007424 */ /* 0x000fe200078e00ff */
[----:B------:R-:W-:-:S11]  /*e700*/  MOV R3, RZ ;  /* 0x000000ff00037202 */ /* 0x000fd60000000f00 */
[----:B------:R-:W-:Y:S05]  /*e710*/  @!P0 BRA `(.L_x_419) ;  /* 0x0000000c002c8947 */ /* 0x000fea0003800000 */
[----:B------:R-:W-:Y:S01]  /*e720*/  ULDC UR4, c[0x0][0x28c] ;  /* 0x0000a30000047ab9 */ /* 0x000fe20000000800 */
[----:B------:R-:W-:Y:S01]  /*e730*/  ULDC UR6, c[0x0][0x658] ;  /* 0x0001960000067ab9 */ /* 0x000fe20000000800 */
[----:B------:R-:W-:Y:S01]  /*e740*/  UIADD3 UR10, UR4, 0xf, URZ ;  /* 0x0000000f040a7890 */ /* 0x000fe2000fffe03f */
[C---:B------:R-:W-:Y:S01]  /*e750*/  LOP3.LUT P2, RZ, R18.reuse, 0x7f, RZ, 0xc0, !PT ;  /* 0x0000007f12ff7812 */ /* 0x040fe2000784c0ff */
[----:B------:R-:W-:Y:S01]  /*e760*/  UMOV UR7, 0xffffffff ;  /* 0xffffffff00077882 */ /* 0x000fe20000000000 */
[----:B------:R-:W-:Y:S01]  /*e770*/  ULDC UR5, c[0x0][0x600] ;  /* 0x0001800000057ab9 */ /* 0x000fe20000000800 */
[----:B------:R-:W-:Y:S01]  /*e780*/  UMOV UR9, 0x1 ;  /* 0x0000000100097882 */ /* 0x000fe20000000000 */
[----:B------:R-:W-:Y:S01]  /*e790*/  USHF.L.U32 UR7, UR7, UR6, URZ ;  /* 0x0000000607077299 */ /* 0x000fe2000800063f */
[----:B------:R-:W-:Y:S01]  /*e7a0*/  LOP3.LUT P0, RZ, R18, 0x1f, RZ, 0xc0, !PT ;  /* 0x0000001f12ff7812 */ /* 0x000fe2000780c0ff */
[----:B------:R-:W-:Y:S01]  /*e7b0*/  UIADD3 UR4, UR5, -0x1, URZ ;  /* 0xffffffff05047890 */ /* 0x000fe2000fffe03f */
[----:B------:R-:W-:Y:S01]  /*e7c0*/  BSSY B0, `(.L_x_419) ;  /* 0x00000c0000007945 */ /* 0x000fe20003800000 */
[----:B------:R-:W-:Y:S01]  /*e7d0*/  USHF.R.S32.HI UR11, URZ, 0x1f, UR10 ;  /* 0x0000001f3f0b7899 */ /* 0x000fe2000801140a */
[----:B------:R-:W-:Y:S01]  /*e7e0*/  PLOP3.LUT P0, PT, P0, P2, PT, 0x8a, 0x0 ;  /* 0x000000000000781c */ /* 0x000fe20000705172 */
[----:B------:R-:W-:Y:S01]  /*e7f0*/  ULDC UR8, c[0x0][0xc] ;  /* 0x0000030000087ab9 */ /* 0x000fe20000000800 */
[----:B------:R-:W-:Y:S01]  /*e800*/  USHF.L.U32 UR5, UR9, UR6, URZ ;  /* 0x0000000609057299 */ /* 0x000fe2000800063f */
[----:B------:R-:W-:Y:S01]  /*e810*/  IMAD.MOV.U32 R10, RZ, RZ, 0x1 ;  /* 0x00000001ff0a7424 */ /* 0x000fe200078e00ff */
[----:B------:R-:W-:Y:S01]  /*e820*/  ULEA.HI UR11, UR11, UR10, URZ, 0x4 ;  /* 0x0000000a0b0b7291 */ /* 0x000fe2000f8f203f */
[----:B------:R-:W-:Y:S01]  /*e830*/  IMAD.MOV.U32 R0, RZ, RZ, 0x1 ;  /* 0x00000001ff007424 */ /* 0x000fe200078e00ff */
[----:B------:R-:W-:Y:S01]  /*e840*/  ULDC UR9, c[0x0][0x10] ;  /* 0x0000040000097ab9 */ /* 0x000fe20000000800 */
[----:B------:R-:W-:Y:S01]  /*e850*/  ULOP3.LUT UR6, URZ, UR7, URZ, 0x33, !UPT ;  /* 0x000000073f067292 */ /* 0x000fe2000f8e333f */
[----:B------:R-:W-:Y:S01]  /*e860*/  IMAD.MOV.U32 R3, RZ, RZ, RZ ;  /* 0x000000ffff037224 */ /* 0x000fe200078e00ff */
[----:B------:R-:W-:Y:S01]  /*e870*/  UIMAD.WIDE.U32 UR8, UR8, UR9, URZ ;  /* 0x00000009080872a5 */ /* 0x000fe2000f8e003f */
[----:B------:R-:W-:Y:S01]  /*e880*/  ULDC UR7, c[0x0][0x14] ;  /* 0x0000050000077ab9 */ /* 0x000fe20000000800 */
[----:B------:R-:W-:-:S02]  /*e890*/  USHF.R.S32.HI UR18, URZ, 0x4, UR11 ;  /* 0x000000043f127899 */ /* 0x000fc4000801140b */
[----:B------:R-:W-:Y:S02]  /*e8a0*/  UIMAD.WIDE.U32 UR20, UR8, UR7, URZ ;  /* 0x00000007081472a5 */ /* 0x000fe4000f8e003f */
[----:B------:R-:W-:Y:S02]  /*e8b0*/  UIMAD UR13, UR9, UR7, URZ ;  /* 0x00000007090d72a4 */ /* 0x000fe4000f8e023f */
[----:B------:R-:W-:Y:S02]  /*e8c0*/  ULOP3.LUT UR24, UR40, 0x2, URZ, 0xfc, !UPT ;  /* 0x0000000228187892 */ /* 0x000fe4000f8efc3f */
[----:B------:R-:W-:Y:S02]  /*e8d0*/  UIADD3 UR13, UR21, UR13, URZ ;  /* 0x0000000d150d7290 */ /* 0x000fe4000fffe03f */
[----:B------:R-:W-:Y:S01]  /*e8e0*/  UIADD3 UR25, UR18, 0x1, URZ ;  /* 0x0000000112197890 */ /* 0x000fe2000fffe03f */
[----:B------:R-:W-:-:S11]  /*e8f0*/  ULDC.64 UR22, c[0x0][0x198] ;  /* 0x0000660000167ab9 */ /* 0x000fd60000000a00 */
.L_x_431:
[----:B------:R-:W-:-:S03]  /*e900*/  UMOV UR7, 0xffffffff ;  /* 0xffffffff00077882 */ /* 0x000fc60000000000 */
[----:B------:R-:W-:Y:S05]  /*e910*/  BRA.DIV UR7, `(.L_x_420) ;  /* 0x0000001607947947 */ /* 0x000fea000b800000 */
[----:B------:R-:W-:-:S13]  /*e920*/  ELECT P6, URZ, PT ;  /* 0x00000000003f782f */ /* 0x000fda00038c0000 */
.L_x_456:
[----:B------:R-:W0:Y:S01]  /*e930*/  LDC R4, c[0x0][0x28c] ;  /* 0x0000a300ff047b82 */ /* 0x000e220000000800 */
[----:B------:R-:W-:Y:S01]  /*e940*/  BSSY B1, `(.L_x_421) ;  /* 0x0000035000017945 */ /* 0x000fe20003800000 */
[----:B0-----:R-:W-:-:S13]  /*e950*/  ISETP.LT.OR P6, PT, R4, 0x1, !P6 ;  /* 0x000000010400780c */ /* 0x001fda00077c1670 */
[----:B------:R-:W-:Y:S05]  /*e960*/  @P6 BRA `(.L_x_422) ;  /* 0x0000000000c86947 */ /* 0x000fea0003800000 */
[----:B------:R-:W-:Y:S02]  /*e970*/  IMAD R8, R7, 0xc0, RZ ;  /* 0x000000c007087824 */ /* 0x000fe400078e02ff */
[----:B------:R-:W-:Y:S02]  /*e980*/  IMAD R9, R6, 0xc0, RZ ;  /* 0x000000c006097824 */ /* 0x000fe400078e02ff */
[----:B------:R-:W-:Y:S02]  /*e990*/  IMAD.MOV.U32 R13, RZ, RZ, RZ ;  /* 0x000000ffff0d7224 */ /* 0x000fe400078e00ff */
[----:B------:R-:W-:Y:S02]  /*e9a0*/  IMAD.U32 R15, RZ, RZ, UR25 ;  /* 0x00000019ff0f7e24 */ /* 0x000fe4000f8e00ff */
[----:B------:R-:W-:Y:S02]  /*e9b0*/  IMAD.MOV.U32 R4, RZ, RZ, R0 ;  /* 0x000000ffff047224 */ /* 0x000fe400078e0000 */
[----:B------:R-:W-:-:S07]  /*e9c0*/  IMAD.MOV.U32 R5, RZ, RZ, R3 ;  /* 0x000000ffff057224 */ /* 0x000fce00078e0003 */
.L_x_426:
[----:B------:R-:W0:Y:S01]  /*e9d0*/  S2R R7, SR_CgaCtaId ;  /* 0x0000000000077919 */ /* 0x000e220000008800 */
[----:B-1----:R-:W-:-:S04]  /*e9e0*/  MOV R6, 0x400 ;  /* 0x0000040000067802 */ /* 0x002fc80000000f00 */
[----:B0-----:R-:W-:Y:S02]  /*e9f0*/  LEA R14, R7, R6, 0x18 ;  /* 0x00000006070e7211 */ /* 0x001fe400078ec0ff */
[----:B------:R-:W-:Y:S01]  /*ea00*/  SHF.L.U32 R6, R4, 0x1f, RZ ;  /* 0x0000001f04067819 */ /* 0x000fe200000006ff */
[----:B------:R-:W0:Y:S01]  /*ea10*/  @!P2 LDC R7, c[0x0][0x500] ;  /* 0x00014000ff07ab82 */ /* 0x000e220000000800 */
[----:B------:R-:W-:-:S04]  /*ea20*/  LEA R11, R5, R14, 0x3 ;  /* 0x0000000e050b7211 */ /* 0x000fc800078e18ff */
[----:B------:R-:W1:Y:S02]  /*ea30*/  SYNCS.PHASECHK.TRANS64.TRYWAIT P1, [R11+URZ+0x90], R6 ;  /* 0x000090060b0075a7 */ /* 0x000e64000802017f */
[----:B-1----:R-:W-:Y:S05]  /*ea40*/  @!P1 BRA `(.L_x_423) ;  /* 0x0000001400689947 */ /* 0x002fea0003800000 */
.L_x_457:
[----:B------:R-:W-:Y:S01]  /*ea50*/  UPRMT UR7, UR24, 0x9910, URZ ;  /* 0x0000991018077896 */ /* 0x000fe2000800003f */
[----:B0-----:R0:W-:Y:S03]  /*ea60*/  @!P2 SYNCS.ARRIVE.TRANS64 RZ, [R11+URZ], R7 ;  /* 0x000000070bffa9a7 */ /* 0x0011e6000800003f */
[----:B------:R-:W-:-:S06]  /*ea70*/  UISETP.NE.AND UP0, UPT, UR7, 0x2, UPT ;  /* 0x000000020700788c */ /* 0x000fcc000bf05270 */
[----:B------:R-:W-:-:S13]  /*ea80*/  PLOP3.LUT P1, PT, PT, PT, UP0, 0x80, 0x0 ;  /* 0x000000000000781c */ /* 0x000fda0003f2f008 */
[----:B0-----:R-:W-:Y:S05]  /*ea90*/  @P1 BRA `(.L_x_424) ;  /* 0x0000000000041947 */ /* 0x001fea0003800000 */
[----:B------:R-:W-:Y:S01]  /*eaa0*/  BPT.TRAP 0x1 ;  /* 0x000000040000795c */ /* 0x000fe20000300000 */
.L_x_424:
[----:B------:R-:W-:Y:S05]  /*eab0*/  @P0 BRA `(.L_x_425) ;  /* 0x0000000000040947 */ /* 0x000fea0003800000 */
[----:B------:R-:W-:Y:S01]  /*eac0*/  BPT.TRAP 0x1 ;  /* 0x000000040000795c */ /* 0x000fe20000300000 */
.L_x_425:
[----:B------:R-:W-:Y:S01]  /*ead0*/  IMAD R14, R5, 0x1800, R14 ;  /* 0x00001800050e7824 */ /* 0x000fe200078e020e */
[----:B------:R-:W-:Y:S01]  /*eae0*/  R2UR UR9, R11 ;  /* 0x000000000b0972ca */ /* 0x000fe200000e0000 */
[----:B------:R-:W-:Y:S01]  /*eaf0*/  VIADD R15, R15, 0xffffffff ;  /* 0xffffffff0f0f7836 */ /* 0x000fe20000000000 */
[----:B------:R-:W-:Y:S01]  /*eb00*/  UIADD3 UR14, UP0, UR22, 0xf0, URZ ;  /* 0x000000f0160e7890 */ /* 0x000fe2000ff1e03f */
[----:B------:R-:W-:Y:S01]  /*eb10*/  R2UR UR11, R9 ;  /* 0x00000000090b72ca */ /* 0x000fe200000e0000 */
[----:B------:R-:W-:Y:S01]  /*eb20*/  UIADD3 UR26, UP1, UR22, 0x1f0, URZ ;  /* 0x000001f0161a7890 */ /* 0x000fe2000ff3e03f */
[----:B------:R-:W-:Y:S01]  /*eb30*/  R2UR UR7, R14 ;  /* 0x000000000e0772ca */ /* 0x000fe200000e0000 */
[----:B------:R-:W-:Y:S01]  /*eb40*/  UIADD3.X UR15, URZ, UR23, URZ, UP0, !UPT ;  /* 0x000000173f0f7290 */ /* 0x000fe200087fe43f */
[----:B------:R-:W-:Y:S01]  /*eb50*/  R2UR UR10, R13 ;  /* 0x000000000d0a72ca */ /* 0x000fe200000e0000 */
[----:B------:R-:W-:Y:S01]  /*eb60*/  VIADD R5, R5, 0x1 ;  /* 0x0000000105057836 */ /* 0x000fe20000000000 */
[----:B------:R-:W-:Y:S01]  /*eb70*/  R2UR UR12, R12 ;  /* 0x000000000c0c72ca */ /* 0x000fe200000e0000 */
[----:B------:R-:W-:Y:S01]  /*eb80*/  UIADD3.X UR27, URZ, UR23, URZ, UP1, !UPT ;  /* 0x000000173f1b7290 */ /* 0x000fe20008ffe43f */
[----:B------:R-:W-:Y:S01]  /*eb90*/  R2UR UR19, R8 ;  /* 0x00000000081372ca */ /* 0x000fe200000e0000 */
[----:B------:R-:W-:Y:S01]  /*eba0*/  UMOV UR16, 0x0 ;  /* 0x0000000000107882 */ /* 0x000fe20000000000 */
[----:B------:R-:W-:Y:S01]  /*ebb0*/  ISETP.GT.AND P3, PT, R15, 0x1, PT ;  /* 0x000000010f00780c */ /* 0x000fe20003f64270 */
[----:B------:R-:W-:Y:S01]  /*ebc0*/  UMOV UR17, 0x10000000 ;  /* 0x1000000000117882 */ /* 0x000fe20000000000 */
[----:B------:R-:W-:Y:S01]  /*ebd0*/  ISETP.NE.AND P1, PT, R5, 0x12, PT ;  /* 0x000000120500780c */ /* 0x000fe20003f25270 */
[----:B------:R-:W-:-:S02]  /*ebe0*/  VIADD R13, R13, 0x10 ;  /* 0x000000100d0d7836 */ /* 0x000fc40000000000 */
[----:B------:R-:W-:Y:S01]  /*ebf0*/  UIADD3 UR8, UR7, 0x200, URZ ;  /* 0x0000020007087890 */ /* 0x000fe2000fffe03f */
[----:B------:R-:W-:Y:S01]  /*ec00*/  SEL R7, RZ, 0x1, P1 ;  /* 0x00000001ff077807 */ /* 0x000fe20000800000 */
[----:B------:R-:W-:Y:S01]  /*ec10*/  UIADD3 UR7, UR7, 0x1b200, URZ ;  /* 0x0001b20007077890 */ /* 0x000fe2000fffe03f */
[----:B------:R-:W-:Y:S02]  /*ec20*/  SEL R5, R5, RZ, P1 ;  /* 0x000000ff05057207 */ /* 0x000fe40000800000 */
[----:B------:R-:W-:-:S04]  /*ec30*/  LOP3.LUT R4, R4, R7, RZ, 0x3c, !PT ;  /* 0x0000000704047212 */ /* 0x000fc800078e3cff */
[----:B------:R0:W-:Y:S02]  /*ec40*/  UTMALDG.3D [UR8], [UR14], desc[UR16] ;  /* 0x000010080e0075b4 */ /* 0x0001e40008011000 */
[----:B0-----:R-:W-:Y:S01]  /*ec50*/  UMOV UR8, UR7 ;  /* 0x0000000700087c82 */ /* 0x001fe20008000000 */
[----:B------:R-:W-:Y:S02]  /*ec60*/  UMOV UR11, UR19 ;  /* 0x00000013000b7c82 */ /* 0x000fe40008000000 */
[----:B------:R0:W-:Y:S02]  /*ec70*/  UTMALDG.3D [UR8], [UR26], desc[UR16] ;  /* 0x000010081a0075b4 */ /* 0x0001e40008011000 */
[----:B0-----:R-:W-:Y:S05]  /*ec80*/  @P3 BRA `(.L_x_426) ;  /* 0xfffffffc00503947 */ /* 0x001fea000383ffff */
.L_x_422:
[----:B------:R-:W-:Y:S05]  /*ec90*/  BSYNC B1 ;  /* 0x0000000000017941 */ /* 0x000fea0003800000 */
.L_x_421:
[----:B------:R-:W-:Y:S01]  /*eca0*/  LOP3.LUT P4, RZ, R10, 0xff, RZ, 0xc0, !PT ;  /* 0x000000ff0aff7812 */ /* 0x000fe2000788c0ff */
[----:B-1----:R-:W-:Y:S01]  /*ecb0*/  VIADD R6, R3, UR18 ;  /* 0x0000001203067c36 */ /* 0x002fe20008000000 */
[----:B------:R-:W-:Y:S01]  /*ecc0*/  ULDC.64 UR8, c[0x0][0x650] ;  /* 0x0001940000087ab9 */ /* 0x000fe20000000a00 */
[----:B------:R-:W-:Y:S01]  /*ecd0*/  IMAD.U32 R7, RZ, RZ, UR18 ;  /* 0x00000012ff077e24 */ /* 0x000fe2000f8e00ff */
[----:B------:R-:W-:Y:S01]  /*ece0*/  UISETP.GE.U32.AND UP0, UPT, UR18, 0x12, UPT ;  /* 0x000000121200788c */ /* 0x000fe2000bf06070 */
[----:B------:R-:W-:Y:S01]  /*ecf0*/  BSSY B1, `(.L_x_427) ;  /* 0x000006a000017945 */ /* 0x000fe20003800000 */
[----:B------:R-:W-:Y:S02]  /*ed00*/  ISETP.GT.U32.AND P1, PT, R6, 0x11, PT ;  /* 0x000000110600780c */ /* 0x000fe40003f24070 */
[----:B------:R-:W-:Y:S02]  /*ed10*/  MOV R12, 0xffffffff ;  /* 0xffffffff000c7802 */ /* 0x000fe40000000f00 */
[----:B------:R-:W-:Y:S01]  /*ed20*/  ISETP.LT.U32.AND P1, PT, R7, 0x12, P1 ;  /* 0x000000120700780c */ /* 0x000fe20000f21070 */
[----:B------:R-:W-:Y:S01]  /*ed30*/  IMAD.MOV.U32 R7, RZ, RZ, -0x1 ;  /* 0xffffffffff077424 */ /* 0x000fe200078e00ff */
[----:B------:R-:W-:Y:S01]  /*ed40*/  PLOP3.LUT P3, PT, PT, PT, UP0, 0x80, 0x0 ;  /* 0x000000000000781c */ /* 0x000fe20003f6f008 */
[----:B------:R-:W0:Y:S01]  /*ed50*/  @P4 S2R R4, SR_CgaCtaId ;  /* 0x0000000000044919 */ /* 0x000e220000008800 */
[----:B------:R-:W-:-:S02]  /*ed60*/  @P4 MOV R3, 0x400 ;  /* 0x0000040000034802 */ /* 0x000fc40000000f00 */
[----:B------:R-:W-:Y:S02]  /*ed70*/  PRMT R10, RZ, 0x7610, R10 ;  /* 0x00007610ff0a7816 */ /* 0x000fe4000000000a */
[----:B0-----:R-:W-:Y:S01]  /*ed80*/  @P4 LEA R3, R4, R3, 0x18 ;  /* 0x0000000304034211 */ /* 0x001fe200078ec0ff */
[----:B------:R-:W-:-:S03]  /*ed90*/  IMAD.WIDE.U32 R4, R6, 0x38e38e39, RZ ;  /* 0x38e38e3906047825 */ /* 0x000fc600078e00ff */
[----:B------:R0:W-:Y:S01]  /*eda0*/  @P4 SYNCS.ARRIVE.TRANS64.A1T0 RZ, [R3+URZ+0x138], RZ ;  /* 0x000138ff03ff49a7 */ /* 0x0001e2000810003f */
[----:B------:R-:W-:Y:S02]  /*edb0*/  IADD3 R16, P4, R16, UR20, RZ ;  /* 0x0000001410107c10 */ /* 0x000fe4000ff9e0ff */
[----:B------:R-:W-:Y:S02]  /*edc0*/  SHF.R.U32.HI R5, RZ, 0x2, R5 ;  /* 0x00000002ff057819 */ /* 0x000fe40000011605 */
[----:B------:R-:W-:Y:S02]  /*edd0*/  IADD3.X R17, R17, UR13, RZ, P4, !PT ;  /* 0x0000000d11117c10 */ /* 0x000fe4000a7fe4ff */
[----:B------:R-:W-:Y:S02]  /*ede0*/  PRMT R4, RZ, 0x7610, R4 ;  /* 0x00007610ff047816 */ /* 0x000fe40000000004 */
[----:B0-----:R-:W-:Y:S02]  /*edf0*/  SEL R3, RZ, 0x1, !P1 ;  /* 0x00000001ff037807 */ /* 0x001fe40004800000 */
[----:B------:R-:W-:-:S02]  /*ee00*/  ISETP.GE.U32.AND P1, PT, R16, UR8, PT ;  /* 0x0000000810007c0c */ /* 0x000fc4000bf26070 */
[----:B------:R-:W-:Y:S01]  /*ee10*/  LOP3.LUT R0, R0, R3, RZ, 0x3c, !PT ;  /* 0x0000000300007212 */ /* 0x000fe200078e3cff */
[----:B------:R-:W-:Y:S01]  /*ee20*/  IMAD R3, R5, -0x12, R6 ;  /* 0xffffffee05037824 */ /* 0x000fe200078e0206 */
[----:B------:R-:W-:Y:S01]  /*ee30*/  ISETP.GE.U32.AND.EX P1, PT, R17, UR9, PT, P1 ;  /* 0x0000000911007c0c */ /* 0x000fe2000bf26110 */
[----:B------:R-:W-:Y:S01]  /*ee40*/  IMAD.MOV.U32 R6, RZ, RZ, -0x1 ;  /* 0xffffffffff067424 */ /* 0x000fe200078e00ff */
[----:B------:R-:W-:-:S11]  /*ee50*/  @P3 LOP3.LUT R0, R0, 0x1, R5, 0x78, !PT ;  /* 0x0000000100003812 */ /* 0x000fd600078e7805 */
[----:B------:R-:W-:Y:S05]  /*ee60*/  @P1 BRA `(.L_x_428) ;  /* 0x0000000400481947 */ /* 0x000fea0003800000 */
[----:B------:R-:W-:Y:S01]  /*ee70*/  ULDC.64 UR8, c[0x0][0x628] ;  /* 0x00018a0000087ab9 */ /* 0x000fe20000000a00 */
[----:B------:R-:W0:Y:S01]  /*ee80*/  S2R R13, SR_CTAID.X ;  /* 0x00000000000d7919 */ /* 0x000e220000002500 */
[----:B------:R-:W-:Y:S01]  /*ee90*/  ISETP.NE.U32.AND P1, PT, RZ, UR8, PT ;  /* 0x00000008ff007c0c */ /* 0x000fe2000bf25070 */
[----:B------:R-:W-:Y:S01]  /*eea0*/  ULDC UR10, c[0x0][0x630] ;  /* 0x00018c00000a7ab9 */ /* 0x000fe20000000800 */
[----:B------:R-:W-:Y:S01]  /*eeb0*/  IMAD.MOV.U32 R4, RZ, RZ, R16 ;  /* 0x000000ffff047224 */ /* 0x000fe200078e0010 */
[----:B------:R-:W1:Y:S01]  /*eec0*/  S2R R11, SR_CTAID.Y ;  /* 0x00000000000b7919 */ /* 0x000e620000002600 */
[----:B------:R-:W-:Y:S01]  /*eed0*/  ISETP.NE.AND.EX P1, PT, RZ, UR9, PT, P1 ;  /* 0x00000009ff007c0c */ /* 0x000fe2000bf25310 */
[----:B------:R-:W-:-:S12]  /*eee0*/  IMAD.MOV.U32 R5, RZ, RZ, R17 ;  /* 0x000000ffff057224 */ /* 0x000fd800078e0011 */
[----:B------:R-:W-:Y:S05]  /*eef0*/  @!P1 BRA `(.L_x_429) ;  /* 0x0000000000289947 */ /* 0x000fea0003800000 */
[----:B------:R-:W-:Y:S02]  /*ef00*/  ULDC UR7, c[0x0][0x634] ;  /* 0x00018d0000077ab9 */ /* 0x000fe40000000800 */
[----:B------:R-:W-:-:S05]  /*ef10*/  IADD3 R9, P1, R16, UR7, RZ ;  /* 0x0000000710097c10 */ /* 0x000fca000ff3e0ff */
[----:B------:R-:W-:-:S04]  /*ef20*/  IMAD.X R15, RZ, RZ, R17, P1 ;  /* 0x000000ffff0f7224 */ /* 0x000fc800008e0611 */
[----:B------:R-:W-:-:S04]  /*ef30*/  IMAD.WIDE.U32 R6, R15, UR8, RZ ;  /* 0x000000080f067c25 */ /* 0x000fc8000f8e00ff */
[----:B------:R-:W-:-:S04]  /*ef40*/  IMAD.WIDE.U32 R6, P1, R9, UR9, R6 ;  /* 0x0000000909067c25 */ /* 0x000fc8000f820006 */
[----:B------:R-:W-:-:S04]  /*ef50*/  IMAD.WIDE.U32 R8, R9, UR8, RZ ;  /* 0x0000000809087c25 */ /* 0x000fc8000f8e00ff */
[----:B------:R-:W-:Y:S01]  /*ef60*/  IMAD.X R5, RZ, RZ, RZ, P1 ;  /* 0x000000ffff057224 */ /* 0x000fe200008e06ff */
[----:B------:R-:W-:Y:S01]  /*ef70*/  IADD3 RZ, P1, R9, R6, RZ ;  /* 0x0000000609ff7210 */ /* 0x000fe20007f3e0ff */
[----:B------:R-:W-:-:S04]  /*ef80*/  IMAD.MOV.U32 R4, RZ, RZ, R7 ;  /* 0x000000ffff047224 */ /* 0x000fc800078e0007 */
[----:B------:R-:W-:-:S08]  /*ef90*/  IMAD.WIDE.U32.X R4, R15, UR9, R4, P1 ;  /* 0x000000090f047c25 */ /* 0x000fd000088e0404 */
.L_x_429:
[--C-:B------:R-:W-:Y:S01]  /*efa0*/  SHF.R.U64 R12, R4, UR10, R5.reuse ;  /* 0x0000000a040c7c19 */ /* 0x100fe20008001205 */
[----:B------:R-:W-:Y:S01]  /*efb0*/  ULDC.64 UR8, c[0x0][0x620] ;  /* 0x0001880000087ab9 */ /* 0x000fe20000000a00 */
[----:B------:R-:W-:Y:S01]  /*efc0*/  SHF.R.U32.HI R4, RZ, UR10, R5 ;  /* 0x0000000aff047c19 */ /* 0x000fe20008011605 */
[----:B------:R-:W-:Y:S01]  /*efd0*/  ULDC UR7, c[0x0][0x150] ;  /* 0x0000540000077ab9 */ /* 0x000fe20000000800 */
[----:B------:R-:W-:Y:S01]  /*efe0*/  IADD3 R7, P1, RZ, -R12, RZ ;  /* 0x8000000cff077210 */ /* 0x000fe20007f3e0ff */
[----:B------:R-:W-:Y:S01]  /*eff0*/  ULDC.64 UR10, c[0x0][0x640] ;  /* 0x00019000000a7ab9 */ /* 0x000fe20000000a00 */
[----:B0-----:R-:W-:Y:S01]  /*f000*/  I2FP.F32.U32 R8, R13 ;  /* 0x0000000d00087245 */ /* 0x001fe20000201000 */
[----:B------:R-:W0:Y:S02]  /*f010*/  LDC R18, c[0x0][0x148] ;  /* 0x00005200ff127b82 */ /* 0x000e240000000800 */
[----:B------:R-:W-:Y:S01]  /*f020*/  IMAD.X R4, RZ, RZ, ~R4, P1 ;  /* 0x000000ffff047224 */ /* 0x000fe200008e0e04 */
[----:B------:R-:W-:Y:S01]  /*f030*/  ISETP.NE.U32.AND P1, PT, RZ, UR10, PT ;  /* 0x0000000aff007c0c */ /* 0x000fe2000bf25070 */
[----:B------:R-:W-:Y:S01]  /*f040*/  FMUL R8, R8, UR7 ;  /* 0x0000000708087c20 */ /* 0x000fe20008400000 */
[----:B------:R-:W-:Y:S01]  /*f050*/  ULDC UR7, c[0x0][0x618] ;  /* 0x0001860000077ab9 */ /* 0x000fe20000000800 */
[----:B------:R-:W-:Y:S01]  /*f060*/  IMAD R6, R4, UR8, RZ ;  /* 0x0000000804067c24 */ /* 0x000fe2000f8e02ff */
[----:B------:R-:W-:Y:S01]  /*f070*/  ISETP.NE.AND.EX P1, PT, RZ, UR11, PT, P1 ;  /* 0x0000000bff007c0c */ /* 0x000fe2000bf25310 */
[C---:B------:R-:W-:Y:S01]  /*f080*/  IMAD.WIDE.U32 R4, R7.reuse, UR8, R16 ;  /* 0x0000000807047c25 */ /* 0x040fe2000f8e0010 */
[----:B------:R-:W-:Y:S01]  /*f090*/  ULDC UR8, c[0x0][0x154] ;  /* 0x0000550000087ab9 */ /* 0x000fe20000000800 */
[----:B------:R-:W2:Y:S02]  /*f0a0*/  F2I.U32.TRUNC.NTZ R8, R8 ;  /* 0x0000000800087305 */ /* 0x000ea4000020f000 */
[----:B------:R-:W-:Y:S01]  /*f0b0*/  IMAD R7, R7, UR9, R6 ;  /* 0x0000000907077c24 */ /* 0x000fe2000f8e0206 */
[----:B------:R-:W-:Y:S01]  /*f0c0*/  ULDC UR9, c[0x0][0x608] ;  /* 0x0001820000097ab9 */ /* 0x000fe20000000800 */
[----:B------:R-:W3:Y:S02]  /*f0d0*/  LDC R6, c[0x0][0x144] ;  /* 0x00005100ff067b82 */ /* 0x000ee40000000800 */
[----:B------:R-:W-:-:S05]  /*f0e0*/  IMAD.IADD R5, R5, 0x1, R7 ;  /* 0x0000000105057824 */ /* 0x000fca00078e0207 */
[--C-:B------:R-:W-:Y:S02]  /*f0f0*/  SHF.R.U64 R14, R4, UR7, R5.reuse ;  /* 0x00000007040e7c19 */ /* 0x100fe40008001205 */
[----:B-1----:R-:W-:Y:S02]  /*f100*/  I2FP.F32.U32 R4, R11 ;  /* 0x0000000b00047245 */ /* 0x002fe40000201000 */
[----:B------:R-:W-:Y:S01]  /*f110*/  SHF.R.U32.HI R5, RZ, UR7, R5 ;  /* 0x00000007ff057c19 */ /* 0x000fe20008011605 */
[----:B------:R-:W-:Y:S01]  /*f120*/  ULDC UR7, c[0x0][0x658] ;  /* 0x0001960000077ab9 */ /* 0x000fe20000000800 */
[----:B--2---:R-:W-:Y:S01]  /*f130*/  IADD3 R8, -R8, RZ, RZ ;  /* 0x000000ff08087210 */ /* 0x004fe20007ffe1ff */
[----:B------:R-:W-:Y:S01]  /*f140*/  FMUL R7, R4, UR8 ;  /* 0x0000000804077c20 */ /* 0x000fe20008400000 */
[--C-:B------:R-:W-:Y:S02]  /*f150*/  SHF.R.U64 R19, R14, UR9, R5.reuse ;  /* 0x000000090e137c19 */ /* 0x100fe40008001205 */
[----:B------:R-:W-:Y:S01]  /*f160*/  SHF.R.U32.HI R4, RZ, UR9, R5 ;  /* 0x00000009ff047c19 */ /* 0x000fe20008011605 */
[----:B------:R1:W2:Y:S03]  /*f170*/  F2I.U32.TRUNC.NTZ R20, R7 ;  /* 0x0000000700147305 */ /* 0x0002a6000020f000 */
[----:B------:R-:W-:-:S02]  /*f180*/  SHF.R.U64 R15, R19, UR7, R4 ;  /* 0x00000007130f7c19 */ /* 0x000fc40008001204 */
[----:B------:R-:W-:Y:S01]  /*f190*/  SHF.R.U32.HI R5, RZ, UR7, R4 ;  /* 0x00000007ff057c19 */ /* 0x000fe20008011604 */
[----:B---3--:R-:W-:Y:S02]  /*f1a0*/  IMAD R21, R6, R8, R13 ;  /* 0x0000000806157224 */ /* 0x008fe400078e020d */
[----:B------:R-:W-:Y:S01]  /*f1b0*/  IMAD.MOV.U32 R4, RZ, RZ, R15 ;  /* 0x000000ffff047224 */ /* 0x000fe200078e000f */
[----:B012---:R-:W-:Y:S06]  /*f1c0*/  @!P1 BRA `(.L_x_430) ;  /* 0x0000000000289947 */ /* 0x007fec0003800000 */
        /* <DEDUP_REMOVED lines=10> */
.L_x_430:
[----:B------:R-:W-:Y:S01]  /*f270*/  ISETP.NE.AND P1, PT, R2, 0x1, PT ;  /* 0x000000010200780c */ /* 0x000fe20003f25270 */
[----:B------:R-:W-:Y:S01]  /*f280*/  ULDC UR7, c[0x0][0x648] ;  /* 0x0001920000077ab9 */ /* 0x000fe20000000800 */
[----:B------:R-:W-:Y:S01]  /*f290*/  IMAD.MOV R20, RZ, RZ, -R20 ;  /* 0x000000ffff147224 */ /* 0x000fe200078e0a14 */
[----:B------:R-:W-:Y:S01]  /*f2a0*/  SHF.R.U64 R5, R4, UR7, R5 ;  /* 0x0000000704057c19 */ /* 0x000fe20008001205 */
[----:B------:R-:W-:Y:S01]  /*f2b0*/  ULDC UR7, c[0x0][0x638] ;  /* 0x00018e0000077ab9 */ /* 0x000fe20000000800 */
[----:B------:R-:W-:Y:S01]  /*f2c0*/  LOP3.LUT R4, R19, UR6, RZ, 0xc0, !PT ;  /* 0x0000000613047c12 */ /* 0x000fe2000f8ec0ff */
[----:B------:R-:W-:Y:S01]  /*f2d0*/  ULDC UR8, c[0x0][0x610] ;  /* 0x0001840000087ab9 */ /* 0x000fe20000000800 */
[----:B------:R-:W-:Y:S01]  /*f2e0*/  LOP3.LUT R14, R14, UR4, RZ, 0xc0, !PT ;  /* 0x000000040e0e7c12 */ /* 0x000fe2000f8ec0ff */
[----:B------:R-:W-:Y:S02]  /*f2f0*/  IMAD.MOV R6, RZ, RZ, -R5 ;  /* 0x000000ffff067224 */ /* 0x000fe400078e0a05 */
[----:B------:R-:W-:-:S02]  /*f300*/  IMAD R4, R5, UR5, R4 ;  /* 0x0000000505047c24 */ /* 0x000fc4000f8e0204 */
[----:B------:R-:W-:Y:S01]  /*f310*/  IMAD R15, R6, UR7, R15 ;  /* 0x00000007060f7c24 */ /* 0x000fe2000f8e020f */
[----:B------:R-:W-:Y:S01]  /*f320*/  ULDC UR7, c[0x0][0x600] ;  /* 0x0001800000077ab9 */ /* 0x000fe20000000800 */
[----:B------:R-:W-:Y:S02]  /*f330*/  @P1 IMAD R21, R18, R20, R11 ;  /* 0x0000001412151224 */ /* 0x000fe400078e020b */
[----:B------:R-:W-:Y:S02]  /*f340*/  IMAD R15, R15, UR7, R14 ;  /* 0x000000070f0f7c24 */ /* 0x000fe4000f8e020e */
[----:B------:R-:W-:Y:S02]  /*f350*/  IMAD R6, R4, UR8, R21 ;  /* 0x0000000804067c24 */ /* 0x000fe4000f8e0215 */
[----:B------:R-:W-:-:S03]  /*f360*/  IMAD.MOV.U32 R4, RZ, RZ, 0x1 ;  /* 0x00000001ff047424 */ /* 0x000fc600078e00ff */
[----:B------:R-:W-:Y:S02]  /*f370*/  SEL R7, R15, R6, !P1 ;  /* 0x000000060f077207 */ /* 0x000fe40004800000 */
[----:B------:R-:W-:-:S07]  /*f380*/  SEL R6, R6, R15, !P1 ;  /* 0x0000000f06067207 */ /* 0x000fce0004800000 */
.L_x_428:
[----:B------:R-:W-:Y:S05]  /*f390*/  BSYNC B1 ;  /* 0x0000000000017941 */ /* 0x000fea0003800000 */
.L_x_427:
[----:B------:R-:W-:-:S13]  /*f3a0*/  LOP3.LUT P1, RZ, R4, 0xff, RZ, 0xc0, !PT ;  /* 0x000000ff04ff7812 */ /* 0x000fda000782c0ff */
[----:B------:R-:W-:Y:S05]  /*f3b0*/  @P1 BRA `(.L_x_431) ;  /* 0xfffffff400501947 */ /* 0x000fea000383ffff */
[----:B------:R-:W-:Y:S05]  /*f3c0*/  BSYNC B0 ;  /* 0x0000000000007941 */ /* 0x000fea0003800000 */
.L_x_419:
[----:B------:R-:W-:-:S03]  /*f3d0*/  UMOV UR7, 0xffffffff ;  /* 0xffffffff00077882 */ /* 0x000fc60000000000 */
[----:B------:R-:W-:Y:S05]  /*f3e0*/  BRA.DIV UR7, `(.L_x_432) ;  /* 0x0000000e07147947 */ /* 0x000fea000b800000 */
[----:B------:R-:W-:-:S13]  /*f3f0*/  ELECT P6, URZ, PT ;  /* 0x00000000003f782f */ /* 0x000fda00038c0000 */
.L_x_460:
[----:B------:R-:W-:Y:S04]  /*f400*/  BSSY B0, `(.L_x_433) ;  /* 0x00000aa000007945 */ /* 0x000fe80003800000 */
[----:B------:R-:W-:Y:S05]  /*f410*/  @!P6 BRA `(.L_x_434) ;  /* 0x0000000800a0e947 */ /* 0x000fea0003800000 */
[----:B------:R-:W-:-:S04]  /*f420*/  ULOP3.LUT UR7, UR40, 0x2, URZ, 0xfc, !UPT ;  /* 0x0000000228077892 */ /* 0x000fc8000f8efc3f */
[----:B------:R-:W-:-:S06]  /*f430*/  UISETP.NE.AND UP0, UPT, UR7, 0x3, UPT ;  /* 0x000000030700788c */ /* 0x000fcc000bf05270 */
[----:B------:R-:W-:-:S13]  /*f440*/  PLOP3.LUT P0, PT, PT, PT, UP0, 0x80, 0x0 ;  /* 0x000000000000781c */ /* 0x000fda0003f0f008 */
[----:B------:R-:W-:Y:S05]  /*f450*/  @!P0 BRA `(.L_x_435) ;  /* 0x0000000000048947 */ /* 0x000fea0003800000 */
[----:B------:R-:W-:Y:S01]  /*f460*/  BPT.TRAP 0x1 ;  /* 0x000000040000795c */ /* 0x000fe20000300000 */
.L_x_435:
[----:B------:R-:W0:Y:S01]  /*f470*/  S2R R5, SR_CgaCtaId ;  /* 0x0000000000057919 */ /* 0x000e220000008800 */
[----:B------:R-:W-:Y:S02]  /*f480*/  MOV R2, 0x400 ;  /* 0x0000040000027802 */ /* 0x000fe40000000f00 */
[----:B------:R-:W-:Y:S02]  /*f490*/  SHF.L.U32 R4, R0, 0x1f, RZ ;  /* 0x0000001f00047819 */ /* 0x000fe400000006ff */
[----:B0-----:R-:W-:-:S04]  /*f4a0*/  LEA R2, R5, R2, 0x18 ;  /* 0x0000000205027211 */ /* 0x001fc800078ec0ff */
[----:B------:R-:W-:-:S05]  /*f4b0*/  IADD3 R2, R2, 0x90, RZ ;  /* 0x0000009002027810 */ /* 0x000fca0007ffe0ff */
[C---:B------:R-:W-:Y:S02]  /*f4c0*/  IMAD R7, R3.reuse, 0x8, R2 ;  /* 0x0000000803077824 */ /* 0x040fe400078e0202 */
[----:B------:R-:W-:Y:S02]  /*f4d0*/  VIADD R3, R3, 0x1 ;  /* 0x0000000103037836 */ /* 0x000fe40000000000 */
[----:B------:R-:W0:Y:S03]  /*f4e0*/  SYNCS.PHASECHK.TRANS64.TRYWAIT P0, [R7+URZ], R4 ;  /* 0x00000004070075a7 */ /* 0x000e26000800017f */
[----:B------:R-:W-:-:S04]  /*f4f0*/  ISETP.NE.AND P1, PT, R3, 0x12, PT ;  /* 0x000000120300780c */ /* 0x000fc80003f25270 */
[----:B------:R-:W-:Y:S02]  /*f500*/  SEL R5, RZ, 0x1, P1 ;  /* 0x00000001ff057807 */ /* 0x000fe40000800000 */
[----:B------:R-:W-:Y:S02]  /*f510*/  SEL R3, R3, RZ, P1 ;  /* 0x000000ff03037207 */ /* 0x000fe40000800000 */
[----:B------:R-:W-:-:S03]  /*f520*/  LOP3.LUT R6, R0, R5, RZ, 0x3c, !PT ;  /* 0x0000000500067212 */ /* 0x000fc600078e3cff */
[----:B------:R-:W-:Y:S01]  /*f530*/  IMAD R8, R3, 0x8, R2 ;  /* 0x0000000803087824 */ /* 0x000fe200078e0202 */
[----:B------:R-:W-:Y:S01]  /*f540*/  SHF.L.U32 R5, R6, 0x1f, RZ ;  /* 0x0000001f06057819 */ /* 0x000fe200000006ff */
[----:B0-----:R-:W-:Y:S06]  /*f550*/  @!P0 BRA `(.L_x_436) ;  /* 0x0000000800d88947 */ /* 0x001fec0003800000 */
.L_x_461:
[----:B------:R-:W1:Y:S01]  /*f560*/  SYNCS.PHASECHK.TRANS64.TRYWAIT P0, [R8+URZ], R5 ;  /* 0x00000005080075a7 */ /* 0x000e62000800017f */
[----:B------:R-:W-:-:S05]  /*f570*/  VIADD R0, R3, 0x1 ;  /* 0x0000000103007836 */ /* 0x000fca0000000000 */
[----:B------:R-:W-:-:S04]  /*f580*/  ISETP.NE.AND P1, PT, R0, 0x12, PT ;  /* 0x000000120000780c */ /* 0x000fc80003f25270 */
[----:B------:R-:W-:Y:S02]  /*f590*/  SEL R3, RZ, 0x1, P1 ;  /* 0x00000001ff037807 */ /* 0x000fe40000800000 */
[----:B0-----:R-:W-:Y:S02]  /*f5a0*/  SEL R7, R0, RZ, P1 ;  /* 0x000000ff00077207 */ /* 0x001fe40000800000 */
[----:B------:R-:W-:-:S03]  /*f5b0*/  LOP3.LUT R6, R6, R3, RZ, 0x3c, !PT ;  /* 0x0000000306067212 */ /* 0x000fc600078e3cff */
[----:B------:R-:W-:Y:S01]  /*f5c0*/  IMAD R9, R7, 0x8, R2 ;  /* 0x0000000807097824 */ /* 0x000fe200078e0202 */
[----:B------:R-:W-:Y:S01]  /*f5d0*/  SHF.L.U32 R4, R6, 0x1f, RZ ;  /* 0x0000001f06047819 */ /* 0x000fe200000006ff */
[----:B-1----:R-:W-:Y:S06]  /*f5e0*/  @!P0 BRA `(.L_x_437) ;  /* 0x0000000800c88947 */ /* 0x002fec0003800000 */
.L_x_462:
[----:B------:R-:W1:Y:S01]  /*f5f0*/  SYNCS.PHASECHK.TRANS64.TRYWAIT P0, [R9+URZ], R4 ;  /* 0x00000004090075a7 */ /* 0x000e62000800017f */
[----:B------:R-:W-:-:S05]  /*f600*/  VIADD R0, R7, 0x1 ;  /* 0x0000000107007836 */ /* 0x000fca0000000000 */
[----:B------:R-:W-:-:S04]  /*f610*/  ISETP.NE.AND P1, PT, R0, 0x12, PT ;  /* 0x000000120000780c */ /* 0x000fc80003f25270 */
[----:B------:R-:W-:Y:S02]  /*f620*/  SEL R3, RZ, 0x1, P1 ;  /* 0x00000001ff037807 */ /* 0x000fe40000800000 */
[----:B------:R-:W-:Y:S02]  /*f630*/  SEL R7, R0, RZ, P1 ;  /* 0x000000ff00077207 */ /* 0x000fe40000800000 */
[----:B------:R-:W-:-:S03]  /*f640*/  LOP3.LUT R6, R6, R3, RZ, 0x3c, !PT ;  /* 0x0000000306067212 */ /* 0x000fc600078e3cff */
[----:B0-----:R-:W-:Y:S01]  /*f650*/  IMAD R8, R7, 0x8, R2 ;  /* 0x0000000807087824 */ /* 0x001fe200078e0202 */
[----:B------:R-:W-:Y:S01]  /*f660*/  SHF.L.U32 R5, R6, 0x1f, RZ ;  /* 0x0000001f06057819 */ /* 0x000fe200000006ff */
[----:B-1----:R-:W-:Y:S06]  /*f670*/  @!P0 BRA `(.L_x_438) ;  /* 0x0000000800b88947 */ /* 0x002fec0003800000 */
.L_x_463:
[----:B------:R-:W1:Y:S01]  /*f680*/  SYNCS.PHASECHK.TRANS64.TRYWAIT P0, [R8+URZ], R5 ;  /* 0x00000005080075a7 */ /* 0x000e62000800017f */
[----:B------:R-:W-:-:S04]  /*f690*/  IADD3 R0, R7, 0x1, RZ ;  /* 0x0000000107007810 */ /* 0x000fc80007ffe0ff */
[----:B------:R-:W-:-:S04]  /*f6a0*/  ISETP.NE.AND P1, PT, R0, 0x12, PT ;  /* 0x000000120000780c */ /* 0x000fc80003f25270 */
[----:B------:R-:W-:Y:S02]  /*f6b0*/  SEL R3, RZ, 0x1, P1 ;  /* 0x00000001ff037807 */ /* 0x000fe40000800000 */
[----:B------:R-:W-:Y:S02]  /*f6c0*/  SEL R7, R0, RZ, P1 ;  /* 0x000000ff00077207 */ /* 0x000fe40000800000 */
[----:B------:R-:W-:-:S03]  /*f6d0*/  LOP3.LUT R6, R6, R3, RZ, 0x3c, !PT ;  /* 0x0000000306067212 */ /* 0x000fc600078e3cff */
[----:B0-----:R-:W-:Y:S01]  /*f6e0*/  IMAD R9, R7, 0x8, R2 ;  /* 0x0000000807097824 */ /* 0x001fe200078e0202 */
[----:B------:R-:W-:Y:S01]  /*f6f0*/  SHF.L.U32 R4, R6, 0x1f, RZ ;  /* 0x0000001f06047819 */ /* 0x000fe200000006ff */
[----:B-1----:R-:W-:Y:S06]  /*f700*/  @!P0 BRA `(.L_x_439) ;  /* 0x0000000800a88947 */ /* 0x002fec0003800000 */
.L_x_464:
        /* <DEDUP_REMOVED lines=9> */
.L_x_465:
        /* <DEDUP_REMOVED lines=9> */
.L_x_466:
        /* <DEDUP_REMOVED lines=9> */
.L_x_467:
        /* <DEDUP_REMOVED lines=9> */
.L_x_468:
        /* <DEDUP_REMOVED lines=9> */
.L_x_469:
        /* <DEDUP_REMOVED lines=9> */
.L_x_470:
        /* <DEDUP_REMOVED lines=9> */
.L_x_471:
        /* <DEDUP_REMOVED lines=9> */
.L_x_472:
        /* <DEDUP_REMOVED lines=9> */
.L_x_473:
        /* <DEDUP_REMOVED lines=9> */
.L_x_474:
        /* <DEDUP_REMOVED lines=9> */
.L_x_475:
[----:B------:R-:W1:Y:S01]  /*fd40*/  SYNCS.PHASECHK.TRANS64.TRYWAIT P0, [R8+URZ], R5 ;  /* 0x00000005080075a7 */ /* 0x000e62000800017f */
[----:B------:R-:W-:-:S04]  /*fd50*/  IADD3 R0, R7, 0x1, RZ ;  /* 0x0000000107007810 */ /* 0x000fc80007ffe0ff */
[----:B------:R-:W-:-:S04]  /*fd60*/  ISETP.NE.AND P1, PT, R0, 0x12, PT ;  /* 0x000000120000780c */ /* 0x000fc80003f25270 */
[----:B------:R-:W-:Y:S02]  /*fd70*/  SEL R3, RZ, 0x1, P1 ;  /* 0x00000001ff037807 */ /* 0x000fe40000800000 */
[----:B------:R-:W-:Y:S02]  /*fd80*/  SEL R7, R0, RZ, P1 ;  /* 0x000000ff00077207 */ /* 0x000fe40000800000 */
[----:B0-----:R-:W-:-:S03]  /*fd90*/  LOP3.LUT R9, R6, R3, RZ, 0x3c, !PT ;  /* 0x0000000306097212 */ /* 0x001fc600078e3cff */
[----:B------:R-:W-:Y:S01]  /*fda0*/  IMAD R11, R7, 0x8, R2 ;  /* 0x00000008070b7824 */ /* 0x000fe200078e0202 */
[----:B------:R-:W-:Y:S01]  /*fdb0*/  SHF.L.U32 R6, R9, 0x1f, RZ ;  /* 0x0000001f09067819 */ /* 0x000fe200000006ff */
[----:B-1----:R-:W-:Y:S06]  /*fdc0*/  @!P0 BRA `(.L_x_451) ;  /* 0x0000000400e88947 */ /* 0x002fec0003800000 */
.L_x_476:
[----:B------:R-:W1:Y:S01]  /*fdd0*/  SYNCS.PHASECHK.TRANS64.TRYWAIT P0, [R11+URZ], R6 ;  /* 0x000000060b0075a7 */ /* 0x000e62000800017f */
[----:B------:R-:W-:-:S05]  /*fde0*/  VIADD R0, R7, 0x1 ;  /* 0x0000000107007836 */ /* 0x000fca0000000000 */
[----:B------:R-:W-:-:S04]  /*fdf0*/  ISETP.NE.AND P1, PT, R0, 0x12, PT ;  /* 0x000000120000780c */ /* 0x000fc80003f25270 */
[----:B------:R-:W-:Y:S02]  /*fe00*/  SEL R4, RZ, 0x1, P1 ;  /* 0x00000001ff047807 */ /* 0x000fe40000800000 */
[----:B------:R-:W-:Y:S02]  /*fe10*/  SEL R3, R0, RZ, P1 ;  /* 0x000000ff00037207 */ /* 0x000fe40000800000 */
[----:B------:R-:W-:Y:S01]  /*fe20*/  LOP3.LUT R0, R9, R4, RZ, 0x3c, !PT ;  /* 0x0000000409007212 */ /* 0x000fe200078e3cff */
[----:B-1----:R-:W-:Y:S06]  /*fe30*/  @!P0 BRA `(.L_x_452) ;  /* 0x0000000400e08947 */ /* 0x002fec0003800000 */
.L_x_477:
[----:B------:R-:W-:Y:S01]  /*fe40*/  IMAD R3, R3, 0x8, R2 ;  /* 0x0000000803037824 */ /* 0x000fe200078e0202 */
[----:B------:R-:W-:-:S07]  /*fe50*/  SHF.L.U32 R0, R0, 0x1f, RZ ;  /* 0x0000001f00007819 */ /* 0x000fce00000006ff */
.L_x_453:
[----:B--2---:R2:W3:Y:S02]  /*fe60*/  SYNCS.PHASECHK.TRANS64.TRYWAIT P0, [R3+URZ], R0 ;  /* 0x00000000030075a7 */ /* 0x0044e4000800017f */
[----:B---3--:R-:W-:Y:S05]  /*fe70*/  @!P0 NANOSLEEP.SYNCS 0x989680 ;  /* 0x009896800000895d */ /* 0x008fea0003900000 */
[----:B------:R-:W3:Y:S02]  /*fe80*/  @!P0 SYNCS.PHASECHK.TRANS64 P0, [R3+URZ], R0 ;  /* 0x00000000030085a7 */ /* 0x000ee4000800007f */
[----:B---3--:R-:W-:Y:S05]  /*fe90*/  @!P0 BRA `(.L_x_453) ;  /* 0xfffffffc00f08947 */ /* 0x008fea000383ffff */
.L_x_434:
[----:B------:R-:W-:Y:S05]  /*fea0*/  BSYNC B0 ;  /* 0x0000000000007941 */ /* 0x000fea0003800000 */
.L_x_433:
[----:B------:R-:W-:Y:S05]  /*feb0*/  EXIT ;  /* 0x000000000000794d */ /* 0x000fea0003800000 */
.L_x_18:
[----:B---3--:R3:W4:Y:S02]  /*fec0*/  SYNCS.PHASECHK.TRANS64.TRYWAIT P1, [R3+URZ], R0 ;  /* 0x00000000030075a7 */ /* 0x008724000802017f */
[----:B----4-:R-:W-:Y:S05]  /*fed0*/  @!P1 NANOSLEEP.SYNCS 0x989680 ;  /* 0x009896800000995d */ /* 0x010fea0003900000 */
[----:B------:R-:W4:Y:S02]  /*fee0*/  @!P1 SYNCS.PHASECHK.TRANS64 P1, [R3+URZ], R0 ;  /* 0x00000000030095a7 */ /* 0x000f24000802007f */
[----:B----4-:R-:W-:Y:S05]  /*fef0*/  @!P1 BRA `(.L_x_18) ;  /* 0xfffffffc00f09947 */ /* 0x010fea000383ffff */
[----:B------:R-:W-:Y:S05]  /*ff00*/  BRA `(.L_x_17) ;  /* 0xffffff1400547947 */ /* 0x000fea000383ffff */
.L_x_23:
[----:B-1----:R-:W-:-:S04]  /*ff10*/  IMAD.U32 R5, RZ, RZ, UR4 ;  /* 0x00000004ff057e24 */ /* 0x002fc8000f8e00ff */
[----:B------:R1:W2:Y:S03]  /*ff20*/  SYNCS.PHASECHK.TRANS64.TRYWAIT P1, [R5+URZ], R4 ;  /* 0x00000004050075a7 */ /* 0x0002a6000802017f */
[----:B--2---:R-:W-:Y:S05]  /*ff30*/  @!P1 NANOSLEEP.SYNCS 0x989680 ;  /* 0x009896800000995d */ /* 0x004fea0003900000 */
[----:B------:R-:W2:Y:S02]  /*ff40*/  @!P1 SYNCS.PHASECHK.TRANS64 P1, [R5+URZ], R4 ;  /* 0x00000004050095a7 */ /* 0x000ea4000802007f */
[----:B--2---:R-:W-:Y:S05]  /*ff50*/  @!P1 BRA `(.L_x_23) ;  /* 0xfffffffc00ec9947 */ /* 0x004fea000383ffff */
[----:B------:R-:W-:Y:S05]  /*ff60*/  BRA `(.L_x_22) ;  /* 0xffffff1400e47947 */ /* 0x000fea000383ffff */
.L_x_420:
[----:B------:R-:W-:Y:S01]  /*ff70*/  BSSY B1, `(.L_x_454) ;  /* 0x0000006000017945 */ /* 0x000fe20003800000 */
[----:B------:R-:W-:-:S07]  /*ff80*/  IMAD.MOV.U32 R15, RZ, RZ, -0x1 ;  /* 0xffffffffff0f7424 */ /* 0x000fce00078e00ff */
[----:B------:R-:W-:Y:S05]  /*ff90*/  WARPSYNC.COLLECTIVE R15, `(.L_x_455) ;  /* 0x000000000f0c7348 */ /* 0x000fea0003c00000 */
[----:B------:R-:W-:Y:S02]  /*ffa0*/  ELECT P6, UR62, PT ;  /* 0x00000000003e782f */ /* 0x000fe400038c0000 */
[----:B------:R-:W-:Y:S01]  /*ffb0*/  MOV R14, UR62 ;  /* 0x0000003e000e7c02 */ /* 0x000fe20008000f00 */
[----:B------:R-:W-:Y:S10]  /*ffc0*/  ENDCOLLECTIVE ;  /* 0x000000000000791b */ /* 0x000ff40003800000 */
.L_x_455:
[----:B------:R-:W-:Y:S05]  /*ffd0*/  BSYNC B1 ;  /* 0x0000000000017941 */ /* 0x000fea0003800000 */
.L_x_454:
[----:B------:R-:W-:Y:S05]  /*ffe0*/  BRA `(.L_x_456) ;  /* 0xffffffe800507947 */ /* 0x000fea000383ffff */
.L_x_423:
[----:B-1----:R1:W2:Y:S02]  /*fff0*/  SYNCS.PHASECHK.TRANS64.TRYWAIT P1, [R11+URZ+0x90], R6 ;  /* 0x000090060b0075a7 */ /* 0x0022a4000802017f */
[----:B--2---:R-:W-:Y:S05]  /*10000*/  @!P1 NANOSLEEP.SYNCS 0x989680 ;  /* 0x009896800000995d */ /* 0x004fea0003900000 */
[----:B------:R-:W2:Y:S02]  /*10010*/  @!P1 SYNCS.PHASECHK.TRANS64 P1, [R11+URZ+0x90], R6 ;  /* 0x000090060b0095a7 */ /* 0x000ea4000802007f */
[----:B--2---:R-:W-:Y:S05]  /*10020*/  @!P1 BRA `(.L_x_423) ;  /* 0xfffffffc00f09947 */ /* 0x004fea000383ffff */
[----:B------:R-:W-:Y:S05]  /*10030*/  BRA `(.L_x_457) ;  /* 0xffffffe800847947 */ /* 0x000fea000383ffff */
.L_x_432:
[----:B------:R-:W-:Y:S01]  /*10040*/  BSSY B0, `(.L_x_458) ;  /* 0x0000006000007945 */ /* 0x000fe20003800000 */
[----:B------:R-:W-:-:S07]  /*10050*/  IMAD.MOV.U32 R15, RZ, RZ, -0x1 ;  /* 0xffffffffff0f7424 */ /* 0x000fce00078e00ff */
[----:B------:R-:W-:Y:S05]  /*10060*/  WARPSYNC.COLLECTIVE R15, `(.L_x_459) ;  /* 0x000000000f0c7348 */ /* 0x000fea0003c00000 */
[----:B------:R-:W-:Y:S02]  /*10070*/  ELECT P6, UR62, PT ;  /* 0x00000000003e782f */ /* 0x000fe400038c0000 */
[----:B------:R-:W-:Y:S01]  /*10080*/  MOV R14, UR62 ;  /* 0x0000003e000e7c02 */ /* 0x000fe20008000f00 */
[----:B------:R-:W-:Y:S10]  /*10090*/  ENDCOLLECTIVE ;  /* 0x000000000000791b */ /* 0x000ff40003800000 */
.L_x_459:
[----:B------:R-:W-:Y:S05]  /*100a0*/  BSYNC B0 ;  /* 0x0000000000007941 */ /* 0x000fea0003800000 */
.L_x_458:
[----:B------:R-:W-:Y:S05]  /*100b0*/  BRA `(.L_x_460) ;  /* 0xfffffff000d07947 */ /* 0x000fea000383ffff */
.L_x_436:
[----:B0-----:R0:W1:Y:S02]  /*100c0*/  SYNCS.PHASECHK.TRANS64.TRYWAIT P0, [R7+URZ], R4 ;  /* 0x00000004070075a7 */ /* 0x001064000800017f */
[----:B-1----:R-:W-:Y:S05]  /*100d0*/  @!P0 NANOSLEEP.SYNCS 0x989680 ;  /* 0x009896800000895d */ /* 0x002fea0003900000 */
[----:B------:R-:W1:Y:S02]  /*100e0*/  @!P0 SYNCS.PHASECHK.TRANS64 P0, [R7+URZ], R4 ;  /* 0x00000004070085a7 */ /* 0x000e64000800007f */
[----:B-1----:R-:W-:Y:S05]  /*100f0*/  @!P0 BRA `(.L_x_436) ;  /* 0xfffffffc00f08947 */ /* 0x002fea000383ffff */
[----:B------:R-:W-:Y:S05]  /*10100*/  BRA `(.L_x_461) ;  /* 0xfffffff400147947 */ /* 0x000fea000383ffff */
.L_x_437:
[----:B0-----:R0:W1:Y:S02]  /*10110*/  SYNCS.PHASECHK.TRANS64.TRYWAIT P0, [R8+URZ], R5 ;  /* 0x00000005080075a7 */ /* 0x001064000800017f */
[----:B-1----:R-:W-:Y:S05]  /*10120*/  @!P0 NANOSLEEP.SYNCS 0x989680 ;  /* 0x009896800000895d */ /* 0x002fea0003900000 */
[----:B------:R-:W1:Y:S02]  /*10130*/  @!P0 SYNCS.PHASECHK.TRANS64 P0, [R8+URZ], R5 ;  /* 0x00000005080085a7 */ /* 0x000e64000800007f */
[----:B-1----:R-:W-:Y:S05]  /*10140*/  @!P0 BRA `(.L_x_437) ;  /* 0xfffffffc00f08947 */ /* 0x002fea000383ffff */
[----:B------:R-:W-:Y:S05]  /*10150*/  BRA `(.L_x_462) ;  /* 0xfffffff400247947 */ /* 0x000fea000383ffff */
.L_x_438:
[----:B0-----:R0:W1:Y:S02]  /*10160*/  SYNCS.PHASECHK.TRANS64.TRYWAIT P0, [R9+URZ], R4 ;  /* 0x00000004090075a7 */ /* 0x001064000800017f */
[----:B-1----:R-:W-:Y:S05]  /*10170*/  @!P0 NANOSLEEP.SYNCS 0x989680 ;  /* 0x009896800000895d */ /* 0x002fea0003900000 */
[----:B------:R-:W1:Y:S02]  /*10180*/  @!P0 SYNCS.PHASECHK.TRANS64 P0, [R9+URZ], R4 ;  /* 0x00000004090085a7 */ /* 0x000e64000800007f */
[----:B-1----:R-:W-:Y:S05]  /*10190*/  @!P0 BRA `(.L_x_438) ;  /* 0xfffffffc00f08947 */ /* 0x002fea000383ffff */
[----:B------:R-:W-:Y:S05]  /*101a0*/  BRA `(.L_x_463) ;  /* 0xfffffff400347947 */ /* 0x000fea000383ffff */
.L_x_439:
[----:B0-----:R0:W1:Y:S02]  /*101b0*/  SYNCS.PHASECHK.TRANS64.TRYWAIT P0, [R8+URZ], R5 ;  /* 0x00000005080075a7 */ /* 0x001064000800017f */
[----:B-1----:R-:W-:Y:S05]  /*101c0*/  @!P0 NANOSLEEP.SYNCS 0x989680 ;  /* 0x009896800000895d */ /* 0x002fea0003900000 */
[----:B------:R-:W1:Y:S02]  /*101d0*/  @!P0 SYNCS.PHASECHK.TRANS64 P0, [R8+URZ], R5 ;  /* 0x00000005080085a7 */ /* 0x000e64000800007f */
[----:B-1----:R-:W-:Y:S05]  /*101e0*/  @!P0 BRA `(.L_x_439) ;  /* 0xfffffffc00f08947 */ /* 0x002fea000383ffff */
[----:B------:R-:W-:Y:S05]  /*101f0*/  BRA `(.L_x_464) ;  /* 0xfffffff400447947 */ /* 0x000fea000383ffff */
.L_x_440:
[----:B0-----:R0:W1:Y:S02]  /*10200*/  SYNCS.PHASECHK.TRANS64.TRYWAIT P0, [R9+URZ], R4 ;  /* 0x00000004090075a7 */ /* 0x001064000800017f */
[----:B-1----:R-:W-:Y:S05]  /*10210*/  @!P0 NANOSLEEP.SYNCS 0x989680 ;  /* 0x009896800000895d */ /* 0x002fea0003900000 */
[----:B------:R-:W1:Y:S02]  /*10220*/  @!P0 SYNCS.PHASECHK.TRANS64 P0, [R9+URZ], R4 ;  /* 0x00000004090085a7 */ /* 0x000e64000800007f */
[----:B-1----:R-:W-:Y:S05]  /*10230*/  @!P0 BRA `(.L_x_440) ;  /* 0xfffffffc00f08947 */ /* 0x002fea000383ffff */
[----:B------:R-:W-:Y:S05]  /*10240*/  BRA `(.L_x_465) ;  /* 0xfffffff400547947 */ /* 0x000fea000383ffff */
.L_x_441:
[----:B0-----:R0:W1:Y:S02]  /*10250*/  SYNCS.PHASECHK.TRANS64.TRYWAIT P0, [R8+URZ], R5 ;  /* 0x00000005080075a7 */ /* 0x001064000800017f */
[----:B-1----:R-:W-:Y:S05]  /*10260*/  @!P0 NANOSLEEP.SYNCS 0x989680 ;  /* 0x009896800000895d */ /* 0x002fea0003900000 */
[----:B------:R-:W1:Y:S02]  /*10270*/  @!P0 SYNCS.PHASECHK.TRANS64 P0, [R8+URZ], R5 ;  /* 0x00000005080085a7 */ /* 0x000e64000800007f */
[----:B-1----:R-:W-:Y:S05]  /*10280*/  @!P0 BRA `(.L_x_441) ;  /* 0xfffffffc00f08947 */ /* 0x002fea000383ffff */
[----:B------:R-:W-:Y:S05]  /*10290*/  BRA `(.L_x_466) ;  /* 0xfffffff400647947 */ /* 0x000fea000383ffff */
.L_x_442:
[----:B0-----:R0:W1:Y:S02]  /*102a0*/  SYNCS.PHASECHK.TRANS64.TRYWAIT P0, [R9+URZ], R4 ;  /* 0x00000004090075a7 */ /* 0x001064000800017f */
[----:B-1----:R-:W-:Y:S05]  /*102b0*/  @!P0 NANOSLEEP.SYNCS 0x989680 ;  /* 0x009896800000895d */ /* 0x002fea0003900000 */
[----:B------:R-:W1:Y:S02]  /*102c0*/  @!P0 SYNCS.PHASECHK.TRANS64 P0, [R9+URZ], R4 ;  /* 0x00000004090085a7 */ /* 0x000e64000800007f */
[----:B-1----:R-:W-:Y:S05]  /*102d0*/  @!P0 BRA `(.L_x_442) ;  /* 0xfffffffc00f08947 */ /* 0x002fea000383ffff */
[----:B------:R-:W-:Y:S05]  /*102e0*/  BRA `(.L_x_467) ;  /* 0xfffffff400747947 */ /* 0x000fea000383ffff */
.L_x_443:
[----:B0-----:R0:W1:Y:S02]  /*102f0*/  SYNCS.PHASECHK.TRANS64.TRYWAIT P0, [R8+URZ], R5 ;  /* 0x00000005080075a7 */ /* 0x001064000800017f */
[----:B-1----:R-:W-:Y:S05]  /*10300*/  @!P0 NANOSLEEP.SYNCS 0x989680 ;  /* 0x009896800000895d */ /* 0x002fea0003900000 */
[----:B------:R-:W1:Y:S02]  /*10310*/  @!P0 SYNCS.PHASECHK.TRANS64 P0, [R8+URZ], R5 ;  /* 0x00000005080085a7 */ /* 0x000e64000800007f */
[----:B-1----:R-:W-:Y:S05]  /*10320*/  @!P0 BRA `(.L_x_443) ;  /* 0xfffffffc00f08947 */ /* 0x002fea000383ffff */
[----:B------:R-:W-:Y:S05]  /*10330*/  BRA `(.L_x_468) ;  /* 0xfffffff400847947 */ /* 0x000fea000383ffff */
.L_x_444:
[----:B0-----:R0:W1:Y:S02]  /*10340*/  SYNCS.PHASECHK.TRANS64.TRYWAIT P0, [R9+URZ], R4 ;  /* 0x00000004090075a7 */ /* 0x001064000800017f */
[----:B-1----:R-:W-:Y:S05]  /*10350*/  @!P0 NANOSLEEP.SYNCS 0x989680 ;  /* 0x009896800000895d */ /* 0x002fea0003900000 */
[----:B------:R-:W1:Y:S02]  /*10360*/  @!P0 SYNCS.PHASECHK.TRANS64 P0, [R9+URZ], R4 ;  /* 0x00000004090085a7 */ /* 0x000e64000800007f */
[----:B-1----:R-:W-:Y:S05]  /*10370*/  @!P0 BRA `(.L_x_444) ;  /* 0xfffffffc00f08947 */ /* 0x002fea000383ffff */
[----:B------:R-:W-:Y:S05]  /*10380*/  BRA `(.L_x_469) ;  /* 0xfffffff400947947 */ /* 0x000fea000383ffff */
.L_x_445:
[----:B0-----:R0:W1:Y:S02]  /*10390*/  SYNCS.PHASECHK.TRANS64.TRYWAIT P0, [R8+URZ], R5 ;  /* 0x00000005080075a7 */ /* 0x001064000800017f */
[----:B-1----:R-:W-:Y:S05]  /*103a0*/  @!P0 NANOSLEEP.SYNCS 0x989680 ;  /* 0x009896800000895d */ /* 0x002fea0003900000 */
[----:B------:R-:W1:Y:S02]  /*103b0*/  @!P0 SYNCS.PHASECHK.TRANS64 P0, [R8+URZ], R5 ;  /* 0x00000005080085a7 */ /* 0x000e64000800007f */
[----:B-1----:R-:W-:Y:S05]  /*103c0*/  @!P0 BRA `(.L_x_445) ;  /* 0xfffffffc00f08947 */ /* 0x002fea000383ffff */
[----:B------:R-:W-:Y:S05]  /*103d0*/  BRA `(.L_x_470) ;  /* 0xfffffff400a47947 */ /* 0x000fea000383ffff */
.L_x_446:
[----:B0-----:R0:W1:Y:S02]  /*103e0*/  SYNCS.PHASECHK.TRANS64.TRYWAIT P0, [R9+URZ], R4 ;  /* 0x00000004090075a7 */ /* 0x001064000800017f */
[----:B-1----:R-:W-:Y:S05]  /*103f0*/  @!P0 NANOSLEEP.SYNCS 0x989680 ;  /* 0x009896800000895d */ /* 0x002fea0003900000 */
[----:B------:R-:W1:Y:S02]  /*10400*/  @!P0 SYNCS.PHASECHK.TRANS64 P0, [R9+URZ], R4 ;  /* 0x00000004090085a7 */ /* 0x000e64000800007f */
[----:B-1----:R-:W-:Y:S05]  /*10410*/  @!P0 BRA `(.L_x_446) ;  /* 0xfffffffc00f08947 */ /* 0x002fea000383ffff */
[----:B------:R-:W-:Y:S05]  /*10420*/  BRA `(.L_x_471) ;  /* 0xfffffff400b47947 */ /* 0x000fea000383ffff */
.L_x_447:
[----:B0-----:R0:W1:Y:S02]  /*10430*/  SYNCS.PHASECHK.TRANS64.TRYWAIT P0, [R8+URZ], R5 ;  /* 0x00000005080075a7 */ /* 0x001064000800017f */
[----:B-1----:R-:W-:Y:S05]  /*10440*/  @!P0 NANOSLEEP.SYNCS 0x989680 ;  /* 0x009896800000895d */ /* 0x002fea0003900000 */
[----:B------:R-:W1:Y:S02]  /*10450*/  @!P0 SYNCS.PHASECHK.TRANS64 P0, [R8+URZ], R5 ;  /* 0x00000005080085a7 */ /* 0x000e64000800007f */
[----:B-1----:R-:W-:Y:S05]  /*10460*/  @!P0 BRA `(.L_x_447) ;  /* 0xfffffffc00f08947 */ /* 0x002fea000383ffff */
[----:B------:R-:W-:Y:S05]  /*10470*/  BRA `(.L_x_472) ;  /* 0xfffffff400c47947 */ /* 0x000fea000383ffff */
.L_x_448:
[----:B0-----:R0:W1:Y:S02]  /*10480*/  SYNCS.PHASECHK.TRANS64.TRYWAIT P0, [R9+URZ], R4 ;  /* 0x00000004090075a7 */ /* 0x001064000800017f */
[----:B-1----:R-:W-:Y:S05]  /*10490*/  @!P0 NANOSLEEP.SYNCS 0x989680 ;  /* 0x009896800000895d */ /* 0x002fea0003900000 */
[----:B------:R-:W1:Y:S02]  /*104a0*/  @!P0 SYNCS.PHASECHK.TRANS64 P0, [R9+URZ], R4 ;  /* 0x00000004090085a7 */ /* 0x000e64000800007f */
[----:B-1----:R-:W-:Y:S05]  /*104b0*/  @!P0 BRA `(.L_x_448) ;  /* 0xfffffffc00f08947 */ /* 0x002fea000383ffff */
[----:B------:R-:W-:Y:S05]  /*104c0*/  BRA `(.L_x_473) ;  /* 0xfffffff400d47947 */ /* 0x000fea000383ffff */
.L_x_449:
[----:B0-----:R0:W1:Y:S02]  /*104d0*/  SYNCS.PHASECHK.TRANS64.TRYWAIT P0, [R8+URZ], R5 ;  /* 0x00000005080075a7 */ /* 0x001064000800017f */
[----:B-1----:R-:W-:Y:S05]  /*104e0*/  @!P0 NANOSLEEP.SYNCS 0x989680 ;  /* 0x009896800000895d */ /* 0x002fea0003900000 */
[----:B------:R-:W1:Y:S02]  /*104f0*/  @!P0 SYNCS.PHASECHK.TRANS64 P0, [R8+URZ], R5 ;  /* 0x00000005080085a7 */ /* 0x000e64000800007f */
[----:B-1----:R-:W-:Y:S05]  /*10500*/  @!P0 BRA `(.L_x_449) ;  /* 0xfffffffc00f08947 */ /* 0x002fea000383ffff */
[----:B------:R-:W-:Y:S05]  /*10510*/  BRA `(.L_x_474) ;  /* 0xfffffff400e47947 */ /* 0x000fea000383ffff */
.L_x_450:
[----:B0-----:R0:W1:Y:S02]  /*10520*/  SYNCS.PHASECHK.TRANS64.TRYWAIT P0, [R9+URZ], R4 ;  /* 0x00000004090075a7 */ /* 0x001064000800017f */
[----:B-1----:R-:W-:Y:S05]  /*10530*/  @!P0 NANOSLEEP.SYNCS 0x989680 ;  /* 0x009896800000895d */ /* 0x002fea0003900000 */
[----:B------:R-:W1:Y:S02]  /*10540*/  @!P0 SYNCS.PHASECHK.TRANS64 P0, [R9+URZ], R4 ;  /* 0x00000004090085a7 */ /* 0x000e64000800007f */
[----:B-1----:R-:W-:Y:S05]  /*10550*/  @!P0 BRA `(.L_x_450) ;  /* 0xfffffffc00f08947 */ /* 0x002fea000383ffff */
[----:B------:R-:W-:Y:S05]  /*10560*/  BRA `(.L_x_475) ;  /* 0xfffffff400f47947 */ /* 0x000fea000383ffff */
.L_x_451:
[----:B0-----:R0:W1:Y:S02]  /*10570*/  SYNCS.PHASECHK.TRANS64.TRYWAIT P0, [R8+URZ], R5 ;  /* 0x00000005080075a7 */ /* 0x001064000800017f */
[----:B-1----:R-:W-:Y:S05]  /*10580*/  @!P0 NANOSLEEP.SYNCS 0x989680 ;  /* 0x009896800000895d */ /* 0x002fea0003900000 */
[----:B------:R-:W1:Y:S02]  /*10590*/  @!P0 SYNCS.PHASECHK.TRANS64 P0, [R8+URZ], R5 ;  /* 0x00000005080085a7 */ /* 0x000e64000800007f */
[----:B-1----:R-:W-:Y:S05]  /*105a0*/  @!P0 BRA `(.L_x_451) ;  /* 0xfffffffc00f08947 */ /* 0x002fea000383ffff */
[----:B------:R-:W-:Y:S05]  /*105b0*/  BRA `(.L_x_476) ;  /* 0xfffffff800047947 */ /* 0x000fea000383ffff */
.L_x_452:
[----:B-1----:R1:W2:Y:S02]  /*105c0*/  SYNCS.PHASECHK.TRANS64.TRYWAIT P0, [R11+URZ], R6 ;  /* 0x000000060b0075a7 */ /* 0x0022a4000800017f */
[----:B--2---:R-:W-:Y:S05]  /*105d0*/  @!P0 NANOSLEEP.SYNCS 0x989680 ;  /* 0x009896800000895d */ /* 0x004fea0003900000 */
[----:B------:R-:W2:Y:S02]  /*105e0*/  @!P0 SYNCS.PHASECHK.TRANS64 P0, [R11+URZ], R6 ;  /* 0x000000060b0085a7 */ /* 0x000ea4000800007f */
[----:B--2---:R-:W-:Y:S05]  /*105f0*/  @!P0 BRA `(.L_x_452) ;  /* 0xfffffffc00f08947 */ /* 0x004fea000383ffff */
[----:B------:R-:W-:Y:S05]  /*10600*/  BRA `(.L_x_477) ;  /* 0xfffffff8000c7947 */ /* 0x000fea000383ffff */
.L_x_478:
[----:B------:R-:W-:-:S00]  /*10610*/  BRA `(.L_x_478) ;  /* 0xfffffffc00fc7947 */ /* 0x000fc0000383ffff */
[----:B------:R-:W-:-:S00]  /*10620*/  NOP ;  /* 0x0000000000007918 */ /* 0x000fc00000000000 */
        /* <DEDUP_REMOVED lines=13> */
.L_x_479:


//--------------------- .nv.global.init           --------------------------
	.section	.nv.global.init,"aw",@progbits
.nv.global.init:
	.type		$str$22,@object
	.size		$str$22,($str$23 - $str$22)
$str$22:
        /*0000*/ 	.byte	0x6b, 0x5f, 0x74, 0x69, 0x6c, 0x65, 0x5f, 0x63, 0x6f, 0x75, 0x6e, 0x74, 0x20, 0x3e, 0x3d, 0x20
        /*0010*/ 	.byte	0x31, 0x00
	.type		$str$23,@object
	.size		$str$23,(__unnamed_1 - $str$23)
$str$23:
        /*0012*/ 	.byte	0x2f, 0x74, 0x6d, 0x70, 0x2f, 0x63, 0x75, 0x74, 0x6c, 0x61, 0x73, 0x73, 0x5f, 0x73, 0x77, 0x65
        /*0022*/ 	.byte	0x65, 0x70, 0x5f, 0x73, 0x72, 0x63, 0x2f, 0x69, 0x6e, 0x63, 0x6c, 0x75, 0x64, 0x65, 0x2f, 0x63
        /*0032*/ 	.byte	0x75, 0x74, 0x6c, 0x61, 0x73, 0x73, 0x2f, 0x67, 0x65, 0x6d, 0x6d, 0x2f, 0x63, 0x6f, 0x6c, 0x6c
        /*0042*/ 	.byte	0x65, 0x63, 0x74, 0x69, 0x76, 0x65, 0x2f, 0x73, 0x6d, 0x39, 0x30, 0x5f, 0x6d, 0x6d, 0x61, 0x5f
        /*0052*/ 	.byte	0x74, 0x6d, 0x61, 0x5f, 0x67, 0x6d, 0x6d, 0x61, 0x5f, 0x73, 0x73, 0x5f, 0x77, 0x61, 0x72, 0x70
        /*0062*/ 	.byte	0x73, 0x70, 0x65, 0x63, 0x69, 0x61, 0x6c, 0x69, 0x7a, 0x65, 0x64, 0x2e, 0x68, 0x70, 0x70, 0x00
	.type		__unnamed_1,@object
	.size		__unnamed_1,(.L_0 - __unnamed_1)
__unnamed_1:
        /*0072*/ 	.byte	0x76, 0x6f, 0x69, 0x64, 0x20, 0x63, 0x75, 0x74, 0x6c, 0x61, 0x73, 0x73, 0x3a, 0x3a, 0x67, 0x65
        /* <DEDUP_REMOVED lines=179> */
        /*0bb2*/ 	.byte	0x74, 0x65, 0x3a, 0x3a, 0x69, 0x64, 0x65, 0x6e, 0x74, 0x69, 0x74, 0x79, 0x5d, 0x00
.L_0:


//--------------------- .nv.shared._ZN7cutlass13device_kernelINS_4gemm6kernel13GemmUniversalIN4cute5tupleIJiiiiEEENS1_10collective13CollectiveMmaINS1_34MainloopSm90TmaGmmaWarpSpecializedILi18ENS5_IJNS4_1CILi1EEESB_SB_EEENS1_35KernelTmaWarpSpecializedCooperativeEEENS5_IJNSA_ILi192EEESF_NSA_ILi16EEEEEENS_6half_tENS5_IJlSB_lEEESI_SJ_NS4_8TiledMMAINS4_8MMA_AtomIJNS4_4SM904GMMA26MMA_64x192x16_F32F16F16_SSILNSN_5MajorE0ELSP_0ELNSN_7ScaleInE1ELSQ_1EEEEEENS4_6LayoutINS5_IJNSA_ILi2EEESB_SB_EEENS5_IJSB_NSA_ILi0EEESW_EEEEENS5_IJNS4_10UnderscoreESZ_SZ_EEEEENS4_13SM90_TMA_LOADENS4_14ComposedLayoutINS4_7SwizzleILi1ELi4ELi3EEENS4_18smem_ptr_flag_bitsILi16EEENST_INS5_IJNSA_ILi8EEESG_EEENS5_IJSG_SB_EEEEEEEvNS4_8identityES12_S1C_vS1D_EENS_8epilogue10collective6detail29Sm90TmaWarpSpecializedAdapterINS1G_15DefaultEpilogueISI_SJ_SJ_NS1F_6thread17LinearCombinationISI_Li1EffLNS1K_9ScaleType4KindE0ELNS_15FloatRoundStyleE2ESI_EENS1_15EpilogueDefaultEEEEEvvEEEEvNT_6ParamsE --------------------------
	.section	.nv.shared._ZN7cutlass13device_kernelINS_4gemm6kernel13GemmUniversalIN4cute5tupleIJiiiiEEENS1_10collective13CollectiveMmaINS1_34MainloopSm90TmaGmmaWarpSpecializedILi18ENS5_IJNS4_1CILi1EEESB_SB_EEENS1_35KernelTmaWarpSpecializedCooperativeEEENS5_IJNSA_ILi192EEESF_NSA_ILi16EEEEEENS_6half_tENS5_IJlSB_lEEESI_SJ_NS4_8TiledMMAINS4_8MMA_AtomIJNS4_4SM904GMMA26MMA_64x192x16_F32F16F16_SSILNSN_5MajorE0ELSP_0ELNSN_7ScaleInE1ELSQ_1EEEEEENS4_6LayoutINS5_IJNSA_ILi2EEESB_SB_EEENS5_IJSB_NSA_ILi0EEESW_EEEEENS5_IJNS4_10UnderscoreESZ_SZ_EEEEENS4_13SM90_TMA_LOADENS4_14ComposedLayoutINS4_7SwizzleILi1ELi4ELi3EEENS4_18smem_ptr_flag_bitsILi16EEENST_INS5_IJNSA_ILi8EEESG_EEENS5_IJSG_SB_EEEEEEEvNS4_8identityES12_S1C_vS1D_EENS_8epilogue10collective6detail29Sm90TmaWarpSpecializedAdapterINS1G_15DefaultEpilogueISI_SJ_SJ_NS1F_6thread17LinearCombinationISI_Li1EffLNS1K_9ScaleType4KindE0ELNS_15FloatRoundStyleE2ESI_EENS1_15EpilogueDefaultEEEEEvvEEEEvNT_6ParamsE,"aw",@nobits
	.sectionflags	@""
	.align	16
	.zero		1024


//--------------------- .nv.shared.reserved.0     --------------------------
	.section	.nv.shared.reserved.0,"aw",@nobits
	.weak		__nv_reservedSMEM_offset_0_alias
	.size		__nv_reservedSMEM_offset_0_alias, 0, 0
	.other		__nv_reservedSMEM_offset_0_alias,@"STO_CUDA_RESERVED_SHARED STV_DEFAULT"
__nv_reservedSMEM_offset_0_alias:
	.zero		0


//--------------------- .nv.global                --------------------------
	.section	.nv.global,"aw",@nobits
.nv.global:
	.type		_ZN40_INTERNAL_2c2febaa_4_k_cu_414d4f6a_110804cute1_E,@object
	.size		_ZN40_INTERNAL_2c2febaa_4_k_cu_414d4f6a_110804cute1_E,(_ZN40_INTERNAL_2c2febaa_4_k_cu_414d4f6a_110804cuda3std3__45__cpo6cbeginE - _ZN40_INTERNAL_2c2febaa_4_k_cu_414d4f6a_110804cute1_E)
_ZN40_INTERNAL_2c2febaa_4_k_cu_414d4f6a_110804cute1_E:
	.zero		1
	.type		_ZN40_INTERNAL_2c2febaa_4_k_cu_414d4f6a_110804cuda3std3__45__cpo6cbeginE,@object
	.size		_ZN40_INTERNAL_2c2febaa_4_k_cu_414d4f6a_110804cuda3std3__45__cpo6cbeginE,(_ZN40_INTERNAL_2c2febaa_4_k_cu_414d4f6a_110804cuda3std3__48in_placeE - _ZN40_INTERNAL_2c2febaa_4_k_cu_414d4f6a_110804cuda3std3__45__cpo6cbeginE)
_ZN40_INTERNAL_2c2febaa_4_k_cu_414d4f6a_110804cuda3std3__45__cpo6cbeginE:
	.zero		1
	.type		_ZN40_INTERNAL_2c2febaa_4_k_cu_414d4f6a_110804cuda3std3__48in_placeE,@object
	.size		_ZN40_INTERNAL_2c2febaa_4_k_cu_414d4f6a_110804cuda3std3__48in_placeE,(_ZN40_INTERNAL_2c2febaa_4_k_cu_414d4f6a_110804cuda3std6ranges3__45__cpo9iter_moveE - _ZN40_INTERNAL_2c2febaa_4_k_cu_414d4f6a_110804cuda3std3__48in_placeE)
_ZN40_INTERNAL_2c2febaa_4_k_cu_414d4f6a_110804cuda3std3__48in_placeE:
	.zero		1
	.type		_ZN40_INTERNAL_2c2febaa_4_k_cu_414d4f6a_110804cuda3std6ranges3__45__cpo9iter_moveE,@object
	.size		_ZN40_INTERNAL_2c2febaa_4_k_cu_414d4f6a_110804cuda3std6ranges3__45__cpo9iter_moveE,(_ZN40_INTERNAL_2c2febaa_4_k_cu_414d4f6a_110804cuda3std3__45__cpo5beginE - _ZN40_INTERNAL_2c2febaa_4_k_cu_414d4f6a_110804cuda3std6ranges3__45__cpo9iter_moveE)
_ZN40_INTERNAL_2c2febaa_4_k_cu_414d4f6a_110804cuda3std6ranges3__45__cpo9iter_moveE:
	.zero		1
	.type		_ZN40_INTERNAL_2c2febaa_4_k_cu_414d4f6a_110804cuda3std3__45__cpo5beginE,@object
	.size		_ZN40_INTERNAL_2c2febaa_4_k_cu_414d4f6a_110804cuda3std3__45__cpo5beginE,(_ZN40_INTERNAL_2c2febaa_4_k_cu_414d4f6a_110804cuda3std3__442_GLOBAL__N__2c2febaa_4_k_cu_414d4f6a_110806ignoreE - _ZN40_INTERNAL_2c2febaa_4_k_cu_414d4f6a_110804cuda3std3__45__cpo5beginE)
_ZN40_INTERNAL_2c2febaa_4_k_cu_414d4f6a_110804cuda3std3__45__cpo5beginE:
	.zero		1
	.type		_ZN40_INTERNAL_2c2febaa_4_k_cu_414d4f6a_110804cuda3std3__442_GLOBAL__N__2c2febaa_4_k_cu_414d4f6a_110806ignoreE,@object
	.size		_ZN40_INTERNAL_2c2febaa_4_k_cu_414d4f6a_110804cuda3std3__442_GLOBAL__N__2c2febaa_4_k_cu_414d4f6a_110806ignoreE,(_ZN40_INTERNAL_2c2febaa_4_k_cu_414d4f6a_110804cute7productE - _ZN40_INTERNAL_2c2febaa_4_k_cu_414d4f6a_110804cuda3std3__442_GLOBAL__N__2c2febaa_4_k_cu_414d4f6a_110806ignoreE)
_ZN40_INTERNAL_2c2febaa_4_k_cu_414d4f6a_110804cuda3std3__442_GLOBAL__N__2c2febaa_4_k_cu_414d4f6a_110806ignoreE:
	.zero		1
	.type		_ZN40_INTERNAL_2c2febaa_4_k_cu_414d4f6a_110804cute7productE,@object
	.size		_ZN40_INTERNAL_2c2febaa_4_k_cu_414d4f6a_110804cute7productE,(_ZN40_INTERNAL_2c2febaa_4_k_cu_414d4f6a_110804cuda3std3__45__cpo3endE - _ZN40_INTERNAL_2c2febaa_4_k_cu_414d4f6a_110804cute7productE)
_ZN40_INTERNAL_2c2febaa_4_k_cu_414d4f6a_110804cute7productE:
	.zero		1
	.type		_ZN40_INTERNAL_2c2febaa_4_k_cu_414d4f6a_110804cuda3std3__45__cpo3endE,@object
	.size		_ZN40_INTERNAL_2c2febaa_4_k_cu_414d4f6a_110804cuda3std3__45__cpo3endE,(_ZN40_INTERNAL_2c2febaa_4_k_cu_414d4f6a_110804cuda3std3__419piecewise_constructE - _ZN40_INTERNAL_2c2febaa_4_k_cu_414d4f6a_110804cuda3std3__45__cpo3endE)
_ZN40_INTERNAL_2c2febaa_4_k_cu_414d4f6a_110804cuda3std3__45__cpo3endE:
	.zero		1
	.type		_ZN40_INTERNAL_2c2febaa_4_k_cu_414d4f6a_110804cuda3std3__419piecewise_constructE,@object
	.size		_ZN40_INTERNAL_2c2febaa_4_k_cu_414d4f6a_110804cuda3std3__419piecewise_constructE,(_ZN40_INTERNAL_2c2febaa_4_k_cu_414d4f6a_110804cuda3std3__45__cpo4cendE - _ZN40_INTERNAL_2c2febaa_4_k_cu_414d4f6a_110804cuda3std3__419piecewise_constructE)
_ZN40_INTERNAL_2c2febaa_4_k_cu_414d4f6a_110804cuda3std3__419piecewise_constructE:
	.zero		1
	.type		_ZN40_INTERNAL_2c2febaa_4_k_cu_414d4f6a_110804cuda3std3__45__cpo4cendE,@object
	.size		_ZN40_INTERNAL_2c2febaa_4_k_cu_414d4f6a_110804cuda3std3__45__cpo4cendE,(_ZN40_INTERNAL_2c2febaa_4_k_cu_414d4f6a_110804cuda3std6ranges3__45__cpo4swapE - _ZN40_INTERNAL_2c2febaa_4_k_cu_414d4f6a_110804cuda3std3__45__cpo4cendE)
_ZN40_INTERNAL_2c2febaa_4_k_cu_414d4f6a_110804cuda3std3__45__cpo4cendE:
	.zero		1
	.type		_ZN40_INTERNAL_2c2febaa_4_k_cu_414d4f6a_110804cuda3std6ranges3__45__cpo4swapE,@object
	.size		_ZN40_INTERNAL_2c2febaa_4_k_cu_414d4f6a_110804cuda3std6ranges3__45__cpo4swapE,(.L_8 - _ZN40_INTERNAL_2c2febaa_4_k_cu_414d4f6a_110804cuda3std6ranges3__45__cpo4swapE)
_ZN40_INTERNAL_2c2febaa_4_k_cu_414d4f6a_110804cuda3std6ranges3__45__cpo4swapE:
	.zero		1
.L_8:


//--------------------- .nv.constant0._ZN7cutlass13device_kernelINS_4gemm6kernel13GemmUniversalIN4cute5tupleIJiiiiEEENS1_10collective13CollectiveMmaINS1_34MainloopSm90TmaGmmaWarpSpecializedILi18ENS5_IJNS4_1CILi1EEESB_SB_EEENS1_35KernelTmaWarpSpecializedCooperativeEEENS5_IJNSA_ILi192EEESF_NSA_ILi16EEEEEENS_6half_tENS5_IJlSB_lEEESI_SJ_NS4_8TiledMMAINS4_8MMA_AtomIJNS4_4SM904GMMA26MMA_64x192x16_F32F16F16_SSILNSN_5MajorE0ELSP_0ELNSN_7ScaleInE1ELSQ_1EEEEEENS4_6LayoutINS5_IJNSA_ILi2EEESB_SB_EEENS5_IJSB_NSA_ILi0EEESW_EEEEENS5_IJNS4_10UnderscoreESZ_SZ_EEEEENS4_13SM90_TMA_LOADENS4_14ComposedLayoutINS4_7SwizzleILi1ELi4ELi3EEENS4_18smem_ptr_flag_bitsILi16EEENST_INS5_IJNSA_ILi8EEESG_EEENS5_IJSG_SB_EEEEEEEvNS4_8identityES12_S1C_vS1D_EENS_8epilogue10collective6detail29Sm90TmaWarpSpecializedAdapterINS1G_15DefaultEpilogueISI_SJ_SJ_NS1F_6thread17LinearCombinationISI_Li1EffLNS1K_9ScaleType4KindE0ELNS_15FloatRoundStyleE2ESI_EENS1_15EpilogueDefaultEEEEEvvEEEEvNT_6ParamsE --------------------------
	.section	.nv.constant0._ZN7cutlass13device_kernelINS_4gemm6kernel13GemmUniversalIN4cute5tupleIJiiiiEEENS1_10collective13CollectiveMmaINS1_34MainloopSm90TmaGmmaWarpSpecializedILi18ENS5_IJNS4_1CILi1EEESB_SB_EEENS1_35KernelTmaWarpSpecializedCooperativeEEENS5_IJNSA_ILi192EEESF_NSA_ILi16EEEEEENS_6half_tENS5_IJlSB_lEEESI_SJ_NS4_8TiledMMAINS4_8MMA_AtomIJNS4_4SM904GMMA26MMA_64x192x16_F32F16F16_SSILNSN_5MajorE0ELSP_0ELNSN_7ScaleInE1ELSQ_1EEEEEENS4_6LayoutINS5_IJNSA_ILi2EEESB_SB_EEENS5_IJSB_NSA_ILi0EEESW_EEEEENS5_IJNS4_10UnderscoreESZ_SZ_EEEEENS4_13SM90_TMA_LOADENS4_14ComposedLayoutINS4_7SwizzleILi1ELi4ELi3EEENS4_18smem_ptr_flag_bitsILi16EEENST_INS5_IJNSA_ILi8EEESG_EEENS5_IJSG_SB_EEEEEEEvNS4_8identityES12_S1C_vS1D_EENS_8epilogue10collective6detail29Sm90TmaWarpSpecializedAdapterINS1G_15DefaultEpilogueISI_SJ_SJ_NS1F_6thread17LinearCombinationISI_Li1EffLNS1K_9ScaleType4KindE0ELNS_15FloatRoundStyleE2ESI_EENS1_15EpilogueDefaultEEEEEvvEEEEvNT_6ParamsE,"a",@progbits
	.sectionflags	@""
	.align	4
.nv.constant0._ZN7cutlass13device_kernelINS_4gemm6kernel13GemmUniversalIN4cute5tupleIJiiiiEEENS1_10collective13CollectiveMmaINS1_34MainloopSm90TmaGmmaWarpSpecializedILi18ENS5_IJNS4_1CILi1EEESB_SB_EEENS1_35KernelTmaWarpSpecializedCooperativeEEENS5_IJNSA_ILi192EEESF_NSA_ILi16EEEEEENS_6half_tENS5_IJlSB_lEEESI_SJ_NS4_8TiledMMAINS4_8MMA_AtomIJNS4_4SM904GMMA26MMA_64x192x16_F32F16F16_SSILNSN_5MajorE0ELSP_0ELNSN_7ScaleInE1ELSQ_1EEEEEENS4_6LayoutINS5_IJNSA_ILi2EEESB_SB_EEENS5_IJSB_NSA_ILi0EEESW_EEEEENS5_IJNS4_10UnderscoreESZ_SZ_EEEEENS4_13SM90_TMA_LOADENS4_14ComposedLayoutINS4_7SwizzleILi1ELi4ELi3EEENS4_18smem_ptr_flag_bitsILi16EEENST_INS5_IJNSA_ILi8EEESG_EEENS5_IJSG_SB_EEEEEEEvNS4_8identityES12_S1C_vS1D_EENS_8epilogue10collective6detail29Sm90TmaWarpSpecializedAdapterINS1G_15DefaultEpilogueISI_SJ_SJ_NS1F_6thread17LinearCombinationISI_Li1EffLNS1K_9ScaleType4KindE0ELNS_15FloatRoundStyleE2ESI_EENS1_15EpilogueDefaultEEEEEvvEEEEvNT_6ParamsE:
	.zero		1664


//--------------------- SYMBOLS --------------------------

	.type		.nv.reservedSmem.offset0,@object
	.size		.nv.reservedSmem.offset0,0x4
	.type		__assertfail,@function
